//
// Generated by NVIDIA NVVM Compiler
//
// Compiler Build ID: CL-36424714
// Cuda compilation tools, release 13.0, V13.0.88
// Based on NVVM 20.0.0
//

.version 9.0
.target sm_100
.address_size 64

	// .globl	matmul_naive
// _ZZ14matmul_blockedE6a_tile has been demoted
// _ZZ14matmul_blockedE6b_tile has been demoted
.global .align 4 .u32 lock;
// _ZZ15matmul_blocked2E6a_tile has been demoted
// _ZZ15matmul_blocked2E6b_tile has been demoted
// _ZZ14gemm_kernel_NNE6smem_a has been demoted
// _ZZ14gemm_kernel_NNE6smem_b has been demoted

.visible .entry matmul_naive(
	.param .u64 .ptr .align 1 matmul_naive_param_0,
	.param .u64 .ptr .align 1 matmul_naive_param_1,
	.param .u64 .ptr .align 1 matmul_naive_param_2,
	.param .u64 matmul_naive_param_3,
	.param .u64 matmul_naive_param_4,
	.param .u64 matmul_naive_param_5,
	.param .u64 matmul_naive_param_6
)
{
	.reg .pred 	%p<14>;
	.reg .b32 	%r<10>;
	.reg .b32 	%f<68>;
	.reg .b64 	%rd<87>;

	ld.param.u64 	%rd30, [matmul_naive_param_0];
	ld.param.u64 	%rd31, [matmul_naive_param_1];
	ld.param.u64 	%rd27, [matmul_naive_param_3];
	ld.param.u64 	%rd28, [matmul_naive_param_4];
	ld.param.u64 	%rd29, [matmul_naive_param_5];
	ld.param.u64 	%rd32, [matmul_naive_param_6];
	cvta.to.global.u64 	%rd1, %rd31;
	cvta.to.global.u64 	%rd2, %rd30;
	mov.u32 	%r1, %ctaid.z;
	cvt.u64.u32 	%rd3, %r1;
	setp.le.u64 	%p1, %rd32, %rd3;
	@%p1 bra 	$L__BB0_15;
	mov.u32 	%r2, %ctaid.y;
	mov.u32 	%r3, %ntid.y;
	mov.u32 	%r4, %tid.y;
	mad.lo.s32 	%r5, %r2, %r3, %r4;
	cvt.u64.u32 	%rd4, %r5;
	mov.u32 	%r6, %ctaid.x;
	mov.u32 	%r7, %ntid.x;
	mov.u32 	%r8, %tid.x;
	mad.lo.s32 	%r9, %r6, %r7, %r8;
	cvt.u64.u32 	%rd5, %r9;
	setp.le.u64 	%p2, %rd27, %rd4;
	setp.le.u64 	%p3, %rd28, %rd5;
	or.pred  	%p4, %p2, %p3;
	@%p4 bra 	$L__BB0_15;
	setp.eq.s64 	%p5, %rd29, 0;
	mov.f32 	%f67, 0f00000000;
	@%p5 bra 	$L__BB0_14;
	mad.lo.s64 	%rd34, %rd27, %rd3, %rd4;
	mul.lo.s64 	%rd6, %rd34, %rd29;
	mul.lo.s64 	%rd7, %rd29, %rd3;
	and.b64  	%rd8, %rd29, 7;
	setp.lt.u64 	%p6, %rd29, 8;
	mov.f32 	%f67, 0f00000000;
	mov.b64 	%rd85, 0;
	@%p6 bra 	$L__BB0_6;
	and.b64  	%rd85, %rd29, -8;
	mul.lo.s64 	%rd35, %rd29, %rd28;
	mad.lo.s64 	%rd36, %rd35, %rd3, %rd5;
	shl.b64 	%rd37, %rd36, 2;
	add.s64 	%rd82, %rd1, %rd37;
	shl.b64 	%rd11, %rd28, 5;
	shl.b64 	%rd38, %rd6, 2;
	add.s64 	%rd39, %rd38, %rd2;
	add.s64 	%rd81, %rd39, 16;
	shl.b64 	%rd13, %rd28, 2;
	mov.f32 	%f67, 0f00000000;
	mov.u64 	%rd83, %rd85;
$L__BB0_5:
	.pragma "nounroll";
	ld.global.f32 	%f17, [%rd81+-16];
	ld.global.f32 	%f18, [%rd82];
	fma.rn.f32 	%f19, %f17, %f18, %f67;
	ld.global.f32 	%f20, [%rd81+-12];
	add.s64 	%rd40, %rd82, %rd13;
	ld.global.f32 	%f21, [%rd40];
	fma.rn.f32 	%f22, %f20, %f21, %f19;
	ld.global.f32 	%f23, [%rd81+-8];
	add.s64 	%rd41, %rd40, %rd13;
	ld.global.f32 	%f24, [%rd41];
	fma.rn.f32 	%f25, %f23, %f24, %f22;
	ld.global.f32 	%f26, [%rd81+-4];
	add.s64 	%rd42, %rd41, %rd13;
	ld.global.f32 	%f27, [%rd42];
	fma.rn.f32 	%f28, %f26, %f27, %f25;
	ld.global.f32 	%f29, [%rd81];
	add.s64 	%rd43, %rd42, %rd13;
	ld.global.f32 	%f30, [%rd43];
	fma.rn.f32 	%f31, %f29, %f30, %f28;
	ld.global.f32 	%f32, [%rd81+4];
	add.s64 	%rd44, %rd43, %rd13;
	ld.global.f32 	%f33, [%rd44];
	fma.rn.f32 	%f34, %f32, %f33, %f31;
	ld.global.f32 	%f35, [%rd81+8];
	add.s64 	%rd45, %rd44, %rd13;
	ld.global.f32 	%f36, [%rd45];
	fma.rn.f32 	%f37, %f35, %f36, %f34;
	ld.global.f32 	%f38, [%rd81+12];
	add.s64 	%rd46, %rd45, %rd13;
	ld.global.f32 	%f39, [%rd46];
	fma.rn.f32 	%f67, %f38, %f39, %f37;
	add.s64 	%rd83, %rd83, -8;
	add.s64 	%rd82, %rd82, %rd11;
	add.s64 	%rd81, %rd81, 32;
	setp.ne.s64 	%p7, %rd83, 0;
	@%p7 bra 	$L__BB0_5;
$L__BB0_6:
	setp.eq.s64 	%p8, %rd8, 0;
	@%p8 bra 	$L__BB0_14;
	and.b64  	%rd21, %rd29, 3;
	setp.lt.u64 	%p9, %rd8, 4;
	@%p9 bra 	$L__BB0_9;
	add.s64 	%rd47, %rd85, %rd6;
	shl.b64 	%rd48, %rd47, 2;
	add.s64 	%rd49, %rd2, %rd48;
	ld.global.f32 	%f41, [%rd49];
	add.s64 	%rd50, %rd85, %rd7;
	mad.lo.s64 	%rd51, %rd50, %rd28, %rd5;
	shl.b64 	%rd52, %rd51, 2;
	add.s64 	%rd53, %rd1, %rd52;
	ld.global.f32 	%f42, [%rd53];
	fma.rn.f32 	%f43, %f41, %f42, %f67;
	ld.global.f32 	%f44, [%rd49+4];
	shl.b64 	%rd54, %rd28, 2;
	add.s64 	%rd55, %rd53, %rd54;
	ld.global.f32 	%f45, [%rd55];
	fma.rn.f32 	%f46, %f44, %f45, %f43;
	ld.global.f32 	%f47, [%rd49+8];
	add.s64 	%rd56, %rd55, %rd54;
	ld.global.f32 	%f48, [%rd56];
	fma.rn.f32 	%f49, %f47, %f48, %f46;
	ld.global.f32 	%f50, [%rd49+12];
	add.s64 	%rd57, %rd56, %rd54;
	ld.global.f32 	%f51, [%rd57];
	fma.rn.f32 	%f67, %f50, %f51, %f49;
	add.s64 	%rd85, %rd85, 4;
$L__BB0_9:
	setp.eq.s64 	%p10, %rd21, 0;
	@%p10 bra 	$L__BB0_14;
	setp.eq.s64 	%p11, %rd21, 1;
	@%p11 bra 	$L__BB0_12;
	add.s64 	%rd58, %rd85, %rd6;
	shl.b64 	%rd59, %rd58, 2;
	add.s64 	%rd60, %rd2, %rd59;
	ld.global.f32 	%f53, [%rd60];
	add.s64 	%rd61, %rd85, %rd7;
	mad.lo.s64 	%rd62, %rd61, %rd28, %rd5;
	shl.b64 	%rd63, %rd62, 2;
	add.s64 	%rd64, %rd1, %rd63;
	ld.global.f32 	%f54, [%rd64];
	fma.rn.f32 	%f55, %f53, %f54, %f67;
	ld.global.f32 	%f56, [%rd60+4];
	shl.b64 	%rd65, %rd28, 2;
	add.s64 	%rd66, %rd64, %rd65;
	ld.global.f32 	%f57, [%rd66];
	fma.rn.f32 	%f67, %f56, %f57, %f55;
	add.s64 	%rd85, %rd85, 2;
$L__BB0_12:
	and.b64  	%rd67, %rd29, 1;
	setp.eq.b64 	%p12, %rd67, 1;
	not.pred 	%p13, %p12;
	@%p13 bra 	$L__BB0_14;
	add.s64 	%rd68, %rd85, %rd6;
	shl.b64 	%rd69, %rd68, 2;
	add.s64 	%rd70, %rd2, %rd69;
	ld.global.f32 	%f58, [%rd70];
	add.s64 	%rd71, %rd85, %rd7;
	mad.lo.s64 	%rd72, %rd71, %rd28, %rd5;
	shl.b64 	%rd73, %rd72, 2;
	add.s64 	%rd74, %rd1, %rd73;
	ld.global.f32 	%f59, [%rd74];
	fma.rn.f32 	%f67, %f58, %f59, %f67;
$L__BB0_14:
	ld.param.u64 	%rd80, [matmul_naive_param_2];
	mad.lo.s64 	%rd75, %rd27, %rd3, %rd4;
	mad.lo.s64 	%rd76, %rd75, %rd28, %rd5;
	cvta.to.global.u64 	%rd77, %rd80;
	shl.b64 	%rd78, %rd76, 2;
	add.s64 	%rd79, %rd77, %rd78;
	st.global.f32 	[%rd79], %f67;
$L__BB0_15:
	ret;

}
	// .globl	matmul_blocked
.visible .entry matmul_blocked(
	.param .u64 .ptr .align 1 matmul_blocked_param_0,
	.param .u64 .ptr .align 1 matmul_blocked_param_1,
	.param .u64 .ptr .align 1 matmul_blocked_param_2,
	.param .u64 matmul_blocked_param_3,
	.param .u64 matmul_blocked_param_4,
	.param .u64 matmul_blocked_param_5,
	.param .u64 matmul_blocked_param_6
)
{
	.reg .pred 	%p<9>;
	.reg .b32 	%r<18>;
	.reg .b32 	%f<63>;
	.reg .b64 	%rd<49>;
	// demoted variable
	.shared .align 4 .b8 _ZZ14matmul_blockedE6a_tile[1024];
	// demoted variable
	.shared .align 4 .b8 _ZZ14matmul_blockedE6b_tile[1024];
	ld.param.u64 	%rd24, [matmul_blocked_param_3];
	ld.param.u64 	%rd25, [matmul_blocked_param_4];
	ld.param.u64 	%rd26, [matmul_blocked_param_5];
	ld.param.u64 	%rd27, [matmul_blocked_param_6];
	mov.u32 	%r7, %ctaid.z;
	cvt.u64.u32 	%rd1, %r7;
	setp.le.u64 	%p1, %rd27, %rd1;
	@%p1 bra 	$L__BB1_10;
	mov.u32 	%r8, %ctaid.y;
	mov.u32 	%r9, %ntid.y;
	mov.u32 	%r1, %tid.y;
	mad.lo.s32 	%r10, %r8, %r9, %r1;
	cvt.u64.u32 	%rd2, %r10;
	mov.u32 	%r11, %ctaid.x;
	mov.u32 	%r12, %ntid.x;
	mov.u32 	%r2, %tid.x;
	mad.lo.s32 	%r13, %r11, %r12, %r2;
	cvt.u64.u32 	%rd3, %r13;
	setp.le.u64 	%p2, %rd24, %rd2;
	setp.le.u64 	%p3, %rd25, %rd3;
	or.pred  	%p4, %p2, %p3;
	@%p4 bra 	$L__BB1_10;
	add.s64 	%rd4, %rd26, 15;
	setp.lt.u64 	%p5, %rd4, 16;
	mov.f32 	%f62, 0f00000000;
	@%p5 bra 	$L__BB1_9;
	ld.param.u64 	%rd42, [matmul_blocked_param_1];
	ld.param.u64 	%rd41, [matmul_blocked_param_0];
	cvt.u64.u32 	%rd44, %r2;
	shl.b32 	%r14, %r1, 6;
	mov.u32 	%r15, _ZZ14matmul_blockedE6a_tile;
	add.s32 	%r3, %r15, %r14;
	shl.b32 	%r16, %r2, 2;
	add.s32 	%r4, %r3, %r16;
	mad.lo.s64 	%rd28, %rd24, %rd1, %rd2;
	cvt.u64.u32 	%rd46, %r1;
	mov.u32 	%r17, _ZZ14matmul_blockedE6b_tile;
	add.s32 	%r6, %r17, %r16;
	add.s32 	%r5, %r6, %r14;
	mad.lo.s64 	%rd29, %rd26, %rd1, %rd46;
	mad.lo.s64 	%rd30, %rd25, %rd29, %rd3;
	shl.b64 	%rd31, %rd30, 2;
	cvta.to.global.u64 	%rd32, %rd42;
	add.s64 	%rd47, %rd32, %rd31;
	shl.b64 	%rd8, %rd25, 6;
	mad.lo.s64 	%rd33, %rd28, %rd26, %rd44;
	shl.b64 	%rd34, %rd33, 2;
	cvta.to.global.u64 	%rd35, %rd41;
	add.s64 	%rd45, %rd35, %rd34;
	shr.u64 	%rd48, %rd4, 4;
	mov.f32 	%f62, 0f00000000;
$L__BB1_4:
	setp.ge.u64 	%p6, %rd44, %rd26;
	mov.f32 	%f60, 0f00000000;
	@%p6 bra 	$L__BB1_6;
	ld.global.f32 	%f60, [%rd45];
$L__BB1_6:
	st.shared.f32 	[%r4], %f60;
	setp.ge.u64 	%p7, %rd46, %rd26;
	mov.f32 	%f61, 0f00000000;
	@%p7 bra 	$L__BB1_8;
	ld.global.f32 	%f61, [%rd47];
$L__BB1_8:
	st.shared.f32 	[%r5], %f61;
	bar.sync 	0;
	ld.shared.f32 	%f12, [%r3];
	ld.shared.f32 	%f13, [%r6];
	fma.rn.f32 	%f14, %f12, %f13, %f62;
	ld.shared.f32 	%f15, [%r3+4];
	ld.shared.f32 	%f16, [%r6+64];
	fma.rn.f32 	%f17, %f15, %f16, %f14;
	ld.shared.f32 	%f18, [%r3+8];
	ld.shared.f32 	%f19, [%r6+128];
	fma.rn.f32 	%f20, %f18, %f19, %f17;
	ld.shared.f32 	%f21, [%r3+12];
	ld.shared.f32 	%f22, [%r6+192];
	fma.rn.f32 	%f23, %f21, %f22, %f20;
	ld.shared.f32 	%f24, [%r3+16];
	ld.shared.f32 	%f25, [%r6+256];
	fma.rn.f32 	%f26, %f24, %f25, %f23;
	ld.shared.f32 	%f27, [%r3+20];
	ld.shared.f32 	%f28, [%r6+320];
	fma.rn.f32 	%f29, %f27, %f28, %f26;
	ld.shared.f32 	%f30, [%r3+24];
	ld.shared.f32 	%f31, [%r6+384];
	fma.rn.f32 	%f32, %f30, %f31, %f29;
	ld.shared.f32 	%f33, [%r3+28];
	ld.shared.f32 	%f34, [%r6+448];
	fma.rn.f32 	%f35, %f33, %f34, %f32;
	ld.shared.f32 	%f36, [%r3+32];
	ld.shared.f32 	%f37, [%r6+512];
	fma.rn.f32 	%f38, %f36, %f37, %f35;
	ld.shared.f32 	%f39, [%r3+36];
	ld.shared.f32 	%f40, [%r6+576];
	fma.rn.f32 	%f41, %f39, %f40, %f38;
	ld.shared.f32 	%f42, [%r3+40];
	ld.shared.f32 	%f43, [%r6+640];
	fma.rn.f32 	%f44, %f42, %f43, %f41;
	ld.shared.f32 	%f45, [%r3+44];
	ld.shared.f32 	%f46, [%r6+704];
	fma.rn.f32 	%f47, %f45, %f46, %f44;
	ld.shared.f32 	%f48, [%r3+48];
	ld.shared.f32 	%f49, [%r6+768];
	fma.rn.f32 	%f50, %f48, %f49, %f47;
	ld.shared.f32 	%f51, [%r3+52];
	ld.shared.f32 	%f52, [%r6+832];
	fma.rn.f32 	%f53, %f51, %f52, %f50;
	ld.shared.f32 	%f54, [%r3+56];
	ld.shared.f32 	%f55, [%r6+896];
	fma.rn.f32 	%f56, %f54, %f55, %f53;
	ld.shared.f32 	%f57, [%r3+60];
	ld.shared.f32 	%f58, [%r6+960];
	fma.rn.f32 	%f62, %f57, %f58, %f56;
	bar.sync 	0;
	add.s64 	%rd48, %rd48, -1;
	add.s64 	%rd47, %rd47, %rd8;
	add.s64 	%rd46, %rd46, 16;
	add.s64 	%rd45, %rd45, 64;
	add.s64 	%rd44, %rd44, 16;
	setp.ne.s64 	%p8, %rd48, 0;
	@%p8 bra 	$L__BB1_4;
$L__BB1_9:
	ld.param.u64 	%rd43, [matmul_blocked_param_2];
	mad.lo.s64 	%rd36, %rd24, %rd1, %rd2;
	mad.lo.s64 	%rd37, %rd36, %rd25, %rd3;
	cvta.to.global.u64 	%rd38, %rd43;
	shl.b64 	%rd39, %rd37, 2;
	add.s64 	%rd40, %rd38, %rd39;
	st.global.f32 	[%rd40], %f62;
$L__BB1_10:
	ret;

}
	// .globl	matmul_blocked2
.visible .entry matmul_blocked2(
	.param .u64 .ptr .align 1 matmul_blocked2_param_0,
	.param .u64 .ptr .align 1 matmul_blocked2_param_1,
	.param .u64 .ptr .align 1 matmul_blocked2_param_2,
	.param .u64 matmul_blocked2_param_3,
	.param .u64 matmul_blocked2_param_4,
	.param .u64 matmul_blocked2_param_5,
	.param .u64 matmul_blocked2_param_6
)
{
	.local .align 16 .b8 	__local_depot2[128];
	.reg .b64 	%SP;
	.reg .b64 	%SPL;
	.reg .pred 	%p<4>;
	.reg .b32 	%r<91>;
	.reg .b32 	%f<498>;
	.reg .b64 	%rd<65>;
	// demoted variable
	.shared .align 4 .b8 _ZZ15matmul_blocked2E6a_tile[16384];
	// demoted variable
	.shared .align 4 .b8 _ZZ15matmul_blocked2E6b_tile[16384];
	mov.u64 	%SPL, __local_depot2;
	ld.param.u64 	%rd8, [matmul_blocked2_param_0];
	ld.param.u64 	%rd9, [matmul_blocked2_param_1];
	ld.param.u64 	%rd6, [matmul_blocked2_param_4];
	ld.param.u64 	%rd7, [matmul_blocked2_param_5];
	cvta.to.global.u64 	%rd10, %rd8;
	add.u64 	%rd1, %SPL, 0;
	add.u64 	%rd2, %SPL, 64;
	mov.u32 	%r18, %tid.x;
	shr.u32 	%r19, %r18, 1;
	shr.u32 	%r20, %r18, 4;
	shl.b32 	%r21, %r18, 3;
	and.b32  	%r22, %r21, 8;
	cvt.u64.u32 	%rd13, %r22;
	mov.u32 	%r23, %ctaid.y;
	shl.b32 	%r24, %r23, 7;
	add.s32 	%r25, %r19, %r24;
	cvt.u64.u32 	%rd14, %r25;
	mad.lo.s64 	%rd15, %rd7, %rd14, %rd13;
	cvt.u64.u32 	%rd16, %r20;
	cvta.to.global.u64 	%rd17, %rd9;
	shl.b64 	%rd18, %rd15, 2;
	add.s64 	%rd3, %rd10, %rd18;
	ld.global.f32 	%f274, [%rd3];
	ld.global.f32 	%f275, [%rd3+4];
	ld.global.f32 	%f276, [%rd3+8];
	ld.global.f32 	%f277, [%rd3+12];
	ld.global.f32 	%f278, [%rd3+16];
	ld.global.f32 	%f279, [%rd3+20];
	ld.global.f32 	%f280, [%rd3+24];
	ld.global.f32 	%f281, [%rd3+28];
	shl.b32 	%r26, %r18, 5;
	and.b32  	%r27, %r26, 480;
	cvt.u64.u32 	%rd19, %r27;
	mov.u32 	%r28, %ctaid.x;
	mul.wide.u32 	%rd20, %r28, 512;
	or.b64  	%rd21, %rd20, %rd19;
	add.s64 	%rd22, %rd17, %rd21;
	mul.lo.s64 	%rd23, %rd6, %rd16;
	shl.b64 	%rd24, %rd23, 2;
	add.s64 	%rd4, %rd22, %rd24;
	ld.global.f32 	%f282, [%rd4];
	ld.global.f32 	%f283, [%rd4+4];
	ld.global.f32 	%f284, [%rd4+8];
	ld.global.f32 	%f285, [%rd4+12];
	ld.global.f32 	%f286, [%rd4+16];
	ld.global.f32 	%f287, [%rd4+20];
	ld.global.f32 	%f288, [%rd4+24];
	ld.global.f32 	%f289, [%rd4+28];
	shl.b32 	%r29, %r19, 2;
	shl.b32 	%r30, %r18, 12;
	and.b32  	%r31, %r30, 4096;
	or.b32  	%r32, %r31, %r29;
	mov.u32 	%r33, _ZZ15matmul_blocked2E6a_tile;
	add.s32 	%r34, %r33, %r32;
	st.shared.f32 	[%r34], %f274;
	st.shared.f32 	[%r34+512], %f275;
	st.shared.f32 	[%r34+1024], %f276;
	st.shared.f32 	[%r34+1536], %f277;
	st.shared.f32 	[%r34+2048], %f278;
	st.shared.f32 	[%r34+2560], %f279;
	st.shared.f32 	[%r34+3072], %f280;
	st.shared.f32 	[%r34+3584], %f281;
	mov.u32 	%r35, _ZZ15matmul_blocked2E6b_tile;
	add.s32 	%r36, %r35, %r26;
	st.shared.f32 	[%r36], %f282;
	st.shared.f32 	[%r36+4], %f283;
	st.shared.f32 	[%r36+8], %f284;
	st.shared.f32 	[%r36+12], %f285;
	st.shared.f32 	[%r36+16], %f286;
	st.shared.f32 	[%r36+20], %f287;
	st.shared.f32 	[%r36+24], %f288;
	st.shared.f32 	[%r36+28], %f289;
	bar.sync 	0;
	shl.b32 	%r37, %r20, 5;
	add.s32 	%r38, %r33, %r37;
	ld.shared.f32 	%f290, [%r38];
	ld.shared.f32 	%f291, [%r38+4];
	ld.shared.f32 	%f292, [%r38+8];
	ld.shared.f32 	%f293, [%r38+12];
	st.local.v4.f32 	[%rd1], {%f290, %f291, %f292, %f293};
	ld.shared.f32 	%f294, [%r38+16];
	ld.shared.f32 	%f295, [%r38+20];
	ld.shared.f32 	%f296, [%r38+24];
	ld.shared.f32 	%f297, [%r38+28];
	st.local.v4.f32 	[%rd1+16], {%f294, %f295, %f296, %f297};
	add.s32 	%r39, %r35, %r27;
	ld.shared.f32 	%f298, [%r39];
	ld.shared.f32 	%f299, [%r39+4];
	ld.shared.f32 	%f300, [%r39+8];
	ld.shared.f32 	%f301, [%r39+12];
	st.local.v4.f32 	[%rd2], {%f298, %f299, %f300, %f301};
	ld.shared.f32 	%f302, [%r39+16];
	ld.shared.f32 	%f303, [%r39+20];
	ld.shared.f32 	%f304, [%r39+24];
	ld.shared.f32 	%f305, [%r39+28];
	st.local.v4.f32 	[%rd2+16], {%f302, %f303, %f304, %f305};
	mov.b32 	%r86, 1;
	mov.b32 	%r85, 0;
	mov.f32 	%f434, 0f00000000;
	mov.f32 	%f435, %f434;
	mov.f32 	%f436, %f434;
	mov.f32 	%f437, %f434;
	mov.f32 	%f438, %f434;
	mov.f32 	%f439, %f434;
	mov.f32 	%f440, %f434;
	mov.f32 	%f441, %f434;
	mov.f32 	%f442, %f434;
	mov.f32 	%f443, %f434;
	mov.f32 	%f444, %f434;
	mov.f32 	%f445, %f434;
	mov.f32 	%f446, %f434;
	mov.f32 	%f447, %f434;
	mov.f32 	%f448, %f434;
	mov.f32 	%f449, %f434;
	mov.f32 	%f450, %f434;
	mov.f32 	%f451, %f434;
	mov.f32 	%f452, %f434;
	mov.f32 	%f453, %f434;
	mov.f32 	%f454, %f434;
	mov.f32 	%f455, %f434;
	mov.f32 	%f456, %f434;
	mov.f32 	%f457, %f434;
	mov.f32 	%f458, %f434;
	mov.f32 	%f459, %f434;
	mov.f32 	%f460, %f434;
	mov.f32 	%f461, %f434;
	mov.f32 	%f462, %f434;
	mov.f32 	%f463, %f434;
	mov.f32 	%f464, %f434;
	mov.f32 	%f465, %f434;
	mov.f32 	%f466, %f434;
	mov.f32 	%f467, %f434;
	mov.f32 	%f468, %f434;
	mov.f32 	%f469, %f434;
	mov.f32 	%f470, %f434;
	mov.f32 	%f471, %f434;
	mov.f32 	%f472, %f434;
	mov.f32 	%f473, %f434;
	mov.f32 	%f474, %f434;
	mov.f32 	%f475, %f434;
	mov.f32 	%f476, %f434;
	mov.f32 	%f477, %f434;
	mov.f32 	%f478, %f434;
	mov.f32 	%f479, %f434;
	mov.f32 	%f480, %f434;
	mov.f32 	%f481, %f434;
	mov.f32 	%f482, %f434;
	mov.f32 	%f483, %f434;
	mov.f32 	%f484, %f434;
	mov.f32 	%f485, %f434;
	mov.f32 	%f486, %f434;
	mov.f32 	%f487, %f434;
	mov.f32 	%f488, %f434;
	mov.f32 	%f489, %f434;
	mov.f32 	%f490, %f434;
	mov.f32 	%f491, %f434;
	mov.f32 	%f492, %f434;
	mov.f32 	%f493, %f434;
	mov.f32 	%f494, %f434;
	mov.f32 	%f495, %f434;
	mov.f32 	%f496, %f434;
	mov.f32 	%f497, %f434;
$L__BB2_1:
	mov.u32 	%r1, %r85;
	ld.param.u64 	%rd61, [matmul_blocked2_param_4];
	add.s32 	%r85, %r1, 16;
	cvt.u64.u32 	%rd25, %r85;
	mul.wide.u32 	%rd26, %r1, 4;
	add.s64 	%rd27, %rd3, %rd26;
	ld.global.f32 	%f65, [%rd27+64];
	ld.global.f32 	%f66, [%rd27+68];
	ld.global.f32 	%f67, [%rd27+72];
	ld.global.f32 	%f68, [%rd27+76];
	ld.global.f32 	%f69, [%rd27+80];
	ld.global.f32 	%f70, [%rd27+84];
	ld.global.f32 	%f71, [%rd27+88];
	ld.global.f32 	%f72, [%rd27+92];
	mul.lo.s64 	%rd28, %rd61, %rd25;
	shl.b64 	%rd29, %rd28, 2;
	add.s64 	%rd30, %rd4, %rd29;
	ld.global.f32 	%f73, [%rd30];
	ld.global.f32 	%f74, [%rd30+4];
	ld.global.f32 	%f75, [%rd30+8];
	ld.global.f32 	%f76, [%rd30+12];
	ld.global.f32 	%f77, [%rd30+16];
	ld.global.f32 	%f78, [%rd30+20];
	ld.global.f32 	%f79, [%rd30+24];
	ld.global.f32 	%f80, [%rd30+28];
	xor.b32  	%r4, %r86, 1;
	shl.b32 	%r42, %r86, 13;
	xor.b32  	%r43, %r42, 8192;
	mov.u32 	%r44, %tid.x;
	shl.b32 	%r45, %r44, 1;
	and.b32  	%r46, %r45, 2016;
	mov.u32 	%r47, _ZZ15matmul_blocked2E6a_tile;
	add.s32 	%r48, %r46, %r47;
	add.s32 	%r49, %r48, %r43;
	add.s32 	%r87, %r49, 540;
	mov.b32 	%r89, 512;
	mov.b32 	%r88, -15;
$L__BB2_2:
	shl.b32 	%r50, %r88, 5;
	add.s32 	%r51, %r50, -32;
	cvt.u64.u32 	%rd31, %r51;
	and.b64  	%rd32, %rd31, 32;
	xor.b64  	%rd33, %rd32, 32;
	add.s64 	%rd34, %rd1, %rd33;
	ld.shared.f32 	%f306, [%r87+-28];
	ld.shared.f32 	%f307, [%r87+-24];
	ld.shared.f32 	%f308, [%r87+-20];
	ld.shared.f32 	%f309, [%r87+-16];
	st.local.v4.f32 	[%rd34], {%f306, %f307, %f308, %f309};
	ld.shared.f32 	%f310, [%r87+-12];
	ld.shared.f32 	%f311, [%r87+-8];
	ld.shared.f32 	%f312, [%r87+-4];
	ld.shared.f32 	%f313, [%r87];
	st.local.v4.f32 	[%rd34+16], {%f310, %f311, %f312, %f313};
	add.s64 	%rd35, %rd2, %rd33;
	mov.u32 	%r52, %tid.x;
	shl.b32 	%r53, %r52, 5;
	and.b32  	%r54, %r53, 480;
	mov.u32 	%r55, _ZZ15matmul_blocked2E6b_tile;
	add.s32 	%r56, %r55, %r54;
	shl.b32 	%r57, %r4, 13;
	add.s32 	%r58, %r56, %r57;
	add.s32 	%r59, %r58, %r89;
	ld.shared.f32 	%f314, [%r59];
	ld.shared.f32 	%f315, [%r59+4];
	ld.shared.f32 	%f316, [%r59+8];
	ld.shared.f32 	%f317, [%r59+12];
	st.local.v4.f32 	[%rd35], {%f314, %f315, %f316, %f317};
	ld.shared.f32 	%f318, [%r59+16];
	ld.shared.f32 	%f319, [%r59+20];
	ld.shared.f32 	%f320, [%r59+24];
	ld.shared.f32 	%f321, [%r59+28];
	st.local.v4.f32 	[%rd35+16], {%f318, %f319, %f320, %f321};
	add.s64 	%rd36, %rd1, %rd32;
	add.s64 	%rd37, %rd2, %rd32;
	ld.local.v4.f32 	{%f322, %f323, %f324, %f325}, [%rd36];
	ld.local.v4.f32 	{%f326, %f327, %f328, %f329}, [%rd37];
	fma.rn.f32 	%f497, %f322, %f326, %f497;
	fma.rn.f32 	%f496, %f322, %f327, %f496;
	fma.rn.f32 	%f495, %f322, %f328, %f495;
	fma.rn.f32 	%f494, %f322, %f329, %f494;
	ld.local.v4.f32 	{%f330, %f331, %f332, %f333}, [%rd37+16];
	fma.rn.f32 	%f493, %f322, %f330, %f493;
	fma.rn.f32 	%f492, %f322, %f331, %f492;
	fma.rn.f32 	%f491, %f322, %f332, %f491;
	fma.rn.f32 	%f490, %f322, %f333, %f490;
	fma.rn.f32 	%f489, %f323, %f326, %f489;
	fma.rn.f32 	%f488, %f323, %f327, %f488;
	fma.rn.f32 	%f487, %f323, %f328, %f487;
	fma.rn.f32 	%f486, %f323, %f329, %f486;
	fma.rn.f32 	%f485, %f323, %f330, %f485;
	fma.rn.f32 	%f484, %f323, %f331, %f484;
	fma.rn.f32 	%f483, %f323, %f332, %f483;
	fma.rn.f32 	%f482, %f323, %f333, %f482;
	fma.rn.f32 	%f481, %f324, %f326, %f481;
	fma.rn.f32 	%f480, %f324, %f327, %f480;
	fma.rn.f32 	%f479, %f324, %f328, %f479;
	fma.rn.f32 	%f478, %f324, %f329, %f478;
	fma.rn.f32 	%f477, %f324, %f330, %f477;
	fma.rn.f32 	%f476, %f324, %f331, %f476;
	fma.rn.f32 	%f475, %f324, %f332, %f475;
	fma.rn.f32 	%f474, %f324, %f333, %f474;
	fma.rn.f32 	%f473, %f325, %f326, %f473;
	fma.rn.f32 	%f472, %f325, %f327, %f472;
	fma.rn.f32 	%f471, %f325, %f328, %f471;
	fma.rn.f32 	%f470, %f325, %f329, %f470;
	fma.rn.f32 	%f469, %f325, %f330, %f469;
	fma.rn.f32 	%f468, %f325, %f331, %f468;
	fma.rn.f32 	%f467, %f325, %f332, %f467;
	fma.rn.f32 	%f466, %f325, %f333, %f466;
	ld.local.v4.f32 	{%f334, %f335, %f336, %f337}, [%rd36+16];
	fma.rn.f32 	%f465, %f334, %f326, %f465;
	fma.rn.f32 	%f464, %f334, %f327, %f464;
	fma.rn.f32 	%f463, %f334, %f328, %f463;
	fma.rn.f32 	%f462, %f334, %f329, %f462;
	fma.rn.f32 	%f461, %f334, %f330, %f461;
	fma.rn.f32 	%f460, %f334, %f331, %f460;
	fma.rn.f32 	%f459, %f334, %f332, %f459;
	fma.rn.f32 	%f458, %f334, %f333, %f458;
	fma.rn.f32 	%f457, %f335, %f326, %f457;
	fma.rn.f32 	%f456, %f335, %f327, %f456;
	fma.rn.f32 	%f455, %f335, %f328, %f455;
	fma.rn.f32 	%f454, %f335, %f329, %f454;
	fma.rn.f32 	%f453, %f335, %f330, %f453;
	fma.rn.f32 	%f452, %f335, %f331, %f452;
	fma.rn.f32 	%f451, %f335, %f332, %f451;
	fma.rn.f32 	%f450, %f335, %f333, %f450;
	fma.rn.f32 	%f449, %f336, %f326, %f449;
	fma.rn.f32 	%f448, %f336, %f327, %f448;
	fma.rn.f32 	%f447, %f336, %f328, %f447;
	fma.rn.f32 	%f446, %f336, %f329, %f446;
	fma.rn.f32 	%f445, %f336, %f330, %f445;
	fma.rn.f32 	%f444, %f336, %f331, %f444;
	fma.rn.f32 	%f443, %f336, %f332, %f443;
	fma.rn.f32 	%f442, %f336, %f333, %f442;
	fma.rn.f32 	%f441, %f337, %f326, %f441;
	fma.rn.f32 	%f440, %f337, %f327, %f440;
	fma.rn.f32 	%f439, %f337, %f328, %f439;
	fma.rn.f32 	%f438, %f337, %f329, %f438;
	fma.rn.f32 	%f437, %f337, %f330, %f437;
	fma.rn.f32 	%f436, %f337, %f331, %f436;
	fma.rn.f32 	%f435, %f337, %f332, %f435;
	fma.rn.f32 	%f434, %f337, %f333, %f434;
	add.s32 	%r89, %r89, 512;
	add.s32 	%r88, %r88, 1;
	add.s32 	%r87, %r87, 512;
	setp.ne.s32 	%p1, %r89, 8192;
	@%p1 bra 	$L__BB2_2;
	ld.param.u64 	%rd63, [matmul_blocked2_param_5];
	cvt.u64.u32 	%rd38, %r85;
	setp.le.u64 	%p2, %rd63, %rd38;
	shl.b32 	%r60, %r86, 13;
	mov.u32 	%r61, _ZZ15matmul_blocked2E6a_tile;
	add.s32 	%r12, %r61, %r60;
	mov.u32 	%r62, _ZZ15matmul_blocked2E6b_tile;
	add.s32 	%r13, %r62, %r60;
	@%p2 bra 	$L__BB2_5;
	mov.u32 	%r63, %tid.x;
	shl.b32 	%r64, %r63, 1;
	shl.b32 	%r65, %r63, 12;
	or.b32  	%r66, %r65, %r64;
	and.b32  	%r67, %r66, 6140;
	add.s32 	%r68, %r12, %r67;
	st.shared.f32 	[%r68], %f65;
	st.shared.f32 	[%r68+512], %f66;
	st.shared.f32 	[%r68+1024], %f67;
	st.shared.f32 	[%r68+1536], %f68;
	st.shared.f32 	[%r68+2048], %f69;
	st.shared.f32 	[%r68+2560], %f70;
	st.shared.f32 	[%r68+3072], %f71;
	st.shared.f32 	[%r68+3584], %f72;
	shl.b32 	%r69, %r63, 5;
	add.s32 	%r70, %r13, %r69;
	st.shared.f32 	[%r70], %f73;
	st.shared.f32 	[%r70+4], %f74;
	st.shared.f32 	[%r70+8], %f75;
	st.shared.f32 	[%r70+12], %f76;
	st.shared.f32 	[%r70+16], %f77;
	st.shared.f32 	[%r70+20], %f78;
	st.shared.f32 	[%r70+24], %f79;
	st.shared.f32 	[%r70+28], %f80;
	bar.sync 	0;
	mov.u32 	%r86, %r4;
$L__BB2_5:
	ld.param.u64 	%rd64, [matmul_blocked2_param_5];
	cvt.u64.u32 	%rd39, %r85;
	setp.gt.u64 	%p3, %rd64, %rd39;
	mov.u32 	%r71, %tid.x;
	shr.u32 	%r72, %r71, 4;
	shl.b32 	%r15, %r72, 3;
	shl.b32 	%r73, %r72, 5;
	add.s32 	%r74, %r12, %r73;
	ld.shared.f32 	%f338, [%r74];
	ld.shared.f32 	%f339, [%r74+4];
	ld.shared.f32 	%f340, [%r74+8];
	ld.shared.f32 	%f341, [%r74+12];
	st.local.v4.f32 	[%rd1], {%f338, %f339, %f340, %f341};
	ld.shared.f32 	%f342, [%r74+16];
	ld.shared.f32 	%f343, [%r74+20];
	ld.shared.f32 	%f344, [%r74+24];
	ld.shared.f32 	%f345, [%r74+28];
	st.local.v4.f32 	[%rd1+16], {%f342, %f343, %f344, %f345};
	shl.b32 	%r75, %r71, 5;
	and.b32  	%r76, %r75, 480;
	add.s32 	%r77, %r13, %r76;
	ld.shared.f32 	%f346, [%r77];
	ld.shared.f32 	%f347, [%r77+4];
	ld.shared.f32 	%f348, [%r77+8];
	ld.shared.f32 	%f349, [%r77+12];
	st.local.v4.f32 	[%rd2], {%f346, %f347, %f348, %f349};
	ld.shared.f32 	%f350, [%r77+16];
	ld.shared.f32 	%f351, [%r77+20];
	ld.shared.f32 	%f352, [%r77+24];
	ld.shared.f32 	%f353, [%r77+28];
	st.local.v4.f32 	[%rd2+16], {%f350, %f351, %f352, %f353};
	ld.local.v4.f32 	{%f354, %f355, %f356, %f357}, [%rd1+32];
	ld.local.v4.f32 	{%f358, %f359, %f360, %f361}, [%rd2+32];
	fma.rn.f32 	%f497, %f354, %f358, %f497;
	fma.rn.f32 	%f496, %f354, %f359, %f496;
	fma.rn.f32 	%f495, %f354, %f360, %f495;
	fma.rn.f32 	%f494, %f354, %f361, %f494;
	ld.local.v4.f32 	{%f362, %f363, %f364, %f365}, [%rd2+48];
	fma.rn.f32 	%f493, %f354, %f362, %f493;
	fma.rn.f32 	%f492, %f354, %f363, %f492;
	fma.rn.f32 	%f491, %f354, %f364, %f491;
	fma.rn.f32 	%f490, %f354, %f365, %f490;
	fma.rn.f32 	%f489, %f355, %f358, %f489;
	fma.rn.f32 	%f488, %f355, %f359, %f488;
	fma.rn.f32 	%f487, %f355, %f360, %f487;
	fma.rn.f32 	%f486, %f355, %f361, %f486;
	fma.rn.f32 	%f485, %f355, %f362, %f485;
	fma.rn.f32 	%f484, %f355, %f363, %f484;
	fma.rn.f32 	%f483, %f355, %f364, %f483;
	fma.rn.f32 	%f482, %f355, %f365, %f482;
	fma.rn.f32 	%f481, %f356, %f358, %f481;
	fma.rn.f32 	%f480, %f356, %f359, %f480;
	fma.rn.f32 	%f479, %f356, %f360, %f479;
	fma.rn.f32 	%f478, %f356, %f361, %f478;
	fma.rn.f32 	%f477, %f356, %f362, %f477;
	fma.rn.f32 	%f476, %f356, %f363, %f476;
	fma.rn.f32 	%f475, %f356, %f364, %f475;
	fma.rn.f32 	%f474, %f356, %f365, %f474;
	fma.rn.f32 	%f473, %f357, %f358, %f473;
	fma.rn.f32 	%f472, %f357, %f359, %f472;
	fma.rn.f32 	%f471, %f357, %f360, %f471;
	fma.rn.f32 	%f470, %f357, %f361, %f470;
	fma.rn.f32 	%f469, %f357, %f362, %f469;
	fma.rn.f32 	%f468, %f357, %f363, %f468;
	fma.rn.f32 	%f467, %f357, %f364, %f467;
	fma.rn.f32 	%f466, %f357, %f365, %f466;
	ld.local.v4.f32 	{%f366, %f367, %f368, %f369}, [%rd1+48];
	fma.rn.f32 	%f465, %f366, %f358, %f465;
	fma.rn.f32 	%f464, %f366, %f359, %f464;
	fma.rn.f32 	%f463, %f366, %f360, %f463;
	fma.rn.f32 	%f462, %f366, %f361, %f462;
	fma.rn.f32 	%f461, %f366, %f362, %f461;
	fma.rn.f32 	%f460, %f366, %f363, %f460;
	fma.rn.f32 	%f459, %f366, %f364, %f459;
	fma.rn.f32 	%f458, %f366, %f365, %f458;
	fma.rn.f32 	%f457, %f367, %f358, %f457;
	fma.rn.f32 	%f456, %f367, %f359, %f456;
	fma.rn.f32 	%f455, %f367, %f360, %f455;
	fma.rn.f32 	%f454, %f367, %f361, %f454;
	fma.rn.f32 	%f453, %f367, %f362, %f453;
	fma.rn.f32 	%f452, %f367, %f363, %f452;
	fma.rn.f32 	%f451, %f367, %f364, %f451;
	fma.rn.f32 	%f450, %f367, %f365, %f450;
	fma.rn.f32 	%f449, %f368, %f358, %f449;
	fma.rn.f32 	%f448, %f368, %f359, %f448;
	fma.rn.f32 	%f447, %f368, %f360, %f447;
	fma.rn.f32 	%f446, %f368, %f361, %f446;
	fma.rn.f32 	%f445, %f368, %f362, %f445;
	fma.rn.f32 	%f444, %f368, %f363, %f444;
	fma.rn.f32 	%f443, %f368, %f364, %f443;
	fma.rn.f32 	%f442, %f368, %f365, %f442;
	fma.rn.f32 	%f441, %f369, %f358, %f441;
	fma.rn.f32 	%f440, %f369, %f359, %f440;
	fma.rn.f32 	%f439, %f369, %f360, %f439;
	fma.rn.f32 	%f438, %f369, %f361, %f438;
	fma.rn.f32 	%f437, %f369, %f362, %f437;
	fma.rn.f32 	%f436, %f369, %f363, %f436;
	fma.rn.f32 	%f435, %f369, %f364, %f435;
	fma.rn.f32 	%f434, %f369, %f365, %f434;
	@%p3 bra 	$L__BB2_1;
	ld.param.u64 	%rd62, [matmul_blocked2_param_4];
	ld.param.u64 	%rd60, [matmul_blocked2_param_2];
	cvta.to.global.u64 	%rd40, %rd60;
	mov.u32 	%r78, %ctaid.y;
	shl.b32 	%r79, %r78, 7;
	cvt.u64.u32 	%rd41, %r79;
	mov.u32 	%r80, %ctaid.x;
	shl.b32 	%r81, %r80, 7;
	cvt.u64.u32 	%rd42, %r81;
	mad.lo.s64 	%rd43, %rd62, %rd41, %rd42;
	shl.b64 	%rd44, %rd43, 2;
	add.s64 	%rd45, %rd40, %rd44;
	cvt.u64.u32 	%rd46, %r76;
	add.s64 	%rd47, %rd45, %rd46;
	cvt.u64.u32 	%rd48, %r15;
	mul.lo.s64 	%rd49, %rd62, %rd48;
	shl.b64 	%rd50, %rd49, 2;
	add.s64 	%rd51, %rd47, %rd50;
	st.global.f32 	[%rd51], %f497;
	st.global.f32 	[%rd51+4], %f496;
	st.global.f32 	[%rd51+8], %f495;
	st.global.f32 	[%rd51+12], %f494;
	st.global.f32 	[%rd51+16], %f493;
	st.global.f32 	[%rd51+20], %f492;
	st.global.f32 	[%rd51+24], %f491;
	st.global.f32 	[%rd51+28], %f490;
	shl.b64 	%rd52, %rd62, 2;
	add.s64 	%rd53, %rd51, %rd52;
	st.global.f32 	[%rd53], %f489;
	st.global.f32 	[%rd53+4], %f488;
	st.global.f32 	[%rd53+8], %f487;
	st.global.f32 	[%rd53+12], %f486;
	st.global.f32 	[%rd53+16], %f485;
	st.global.f32 	[%rd53+20], %f484;
	st.global.f32 	[%rd53+24], %f483;
	st.global.f32 	[%rd53+28], %f482;
	add.s64 	%rd54, %rd53, %rd52;
	st.global.f32 	[%rd54], %f481;
	st.global.f32 	[%rd54+4], %f480;
	st.global.f32 	[%rd54+8], %f479;
	st.global.f32 	[%rd54+12], %f478;
	st.global.f32 	[%rd54+16], %f477;
	st.global.f32 	[%rd54+20], %f476;
	st.global.f32 	[%rd54+24], %f475;
	st.global.f32 	[%rd54+28], %f474;
	add.s64 	%rd55, %rd54, %rd52;
	st.global.f32 	[%rd55], %f473;
	st.global.f32 	[%rd55+4], %f472;
	st.global.f32 	[%rd55+8], %f471;
	st.global.f32 	[%rd55+12], %f470;
	st.global.f32 	[%rd55+16], %f469;
	st.global.f32 	[%rd55+20], %f468;
	st.global.f32 	[%rd55+24], %f467;
	st.global.f32 	[%rd55+28], %f466;
	add.s64 	%rd56, %rd55, %rd52;
	st.global.f32 	[%rd56], %f465;
	st.global.f32 	[%rd56+4], %f464;
	st.global.f32 	[%rd56+8], %f463;
	st.global.f32 	[%rd56+12], %f462;
	st.global.f32 	[%rd56+16], %f461;
	st.global.f32 	[%rd56+20], %f460;
	st.global.f32 	[%rd56+24], %f459;
	st.global.f32 	[%rd56+28], %f458;
	add.s64 	%rd57, %rd56, %rd52;
	st.global.f32 	[%rd57], %f457;
	st.global.f32 	[%rd57+4], %f456;
	st.global.f32 	[%rd57+8], %f455;
	st.global.f32 	[%rd57+12], %f454;
	st.global.f32 	[%rd57+16], %f453;
	st.global.f32 	[%rd57+20], %f452;
	st.global.f32 	[%rd57+24], %f451;
	st.global.f32 	[%rd57+28], %f450;
	add.s64 	%rd58, %rd57, %rd52;
	st.global.f32 	[%rd58], %f449;
	st.global.f32 	[%rd58+4], %f448;
	st.global.f32 	[%rd58+8], %f447;
	st.global.f32 	[%rd58+12], %f446;
	st.global.f32 	[%rd58+16], %f445;
	st.global.f32 	[%rd58+20], %f444;
	st.global.f32 	[%rd58+24], %f443;
	st.global.f32 	[%rd58+28], %f442;
	add.s64 	%rd59, %rd58, %rd52;
	st.global.f32 	[%rd59], %f441;
	st.global.f32 	[%rd59+4], %f440;
	st.global.f32 	[%rd59+8], %f439;
	st.global.f32 	[%rd59+12], %f438;
	st.global.f32 	[%rd59+16], %f437;
	st.global.f32 	[%rd59+20], %f436;
	st.global.f32 	[%rd59+24], %f435;
	st.global.f32 	[%rd59+28], %f434;
	ret;

}
	// .globl	gemm_kernel_NN
.visible .entry gemm_kernel_NN(
	.param .u64 .ptr .align 1 gemm_kernel_NN_param_0,
	.param .u64 .ptr .align 1 gemm_kernel_NN_param_1,
	.param .u64 .ptr .align 1 gemm_kernel_NN_param_2,
	.param .f32 gemm_kernel_NN_param_3,
	.param .f32 gemm_kernel_NN_param_4,
	.param .u32 gemm_kernel_NN_param_5,
	.param .u32 gemm_kernel_NN_param_6,
	.param .u32 gemm_kernel_NN_param_7
)
{
	.reg .pred 	%p<134>;
	.reg .b32 	%r<277>;
	.reg .b32 	%f<1775>;
	.reg .b64 	%rd<121>;
	// demoted variable
	.shared .align 16 .b8 _ZZ14gemm_kernel_NNE6smem_a[16384];
	// demoted variable
	.shared .align 16 .b8 _ZZ14gemm_kernel_NNE6smem_b[16384];
	ld.param.u64 	%rd34, [gemm_kernel_NN_param_0];
	ld.param.u64 	%rd35, [gemm_kernel_NN_param_1];
	ld.param.u64 	%rd36, [gemm_kernel_NN_param_2];
	ld.param.u32 	%r57, [gemm_kernel_NN_param_5];
	ld.param.u32 	%r58, [gemm_kernel_NN_param_6];
	ld.param.u32 	%r60, [gemm_kernel_NN_param_7];
	cvta.to.global.u64 	%rd37, %rd36;
	cvta.to.global.u64 	%rd38, %rd35;
	cvta.to.global.u64 	%rd1, %rd34;
	mov.u32 	%r61, %tid.x;
	and.b32  	%r1, %r61, 15;
	shr.u32 	%r2, %r61, 4;
	shr.u32 	%r62, %r61, 2;
	shr.u32 	%r271, %r61, 5;
	mov.u32 	%r64, %ctaid.y;
	shl.b32 	%r65, %r64, 7;
	mul.lo.s32 	%r66, %r65, %r60;
	cvt.u64.u32 	%rd39, %r66;
	mul.lo.s32 	%r67, %r60, %r62;
	cvt.s64.s32 	%rd40, %r67;
	shl.b32 	%r68, %r61, 2;
	and.b32  	%r270, %r68, 12;
	cvt.u64.u32 	%rd41, %r270;
	add.s64 	%rd42, %rd40, %rd41;
	add.s64 	%rd2, %rd42, %rd39;
	shl.b64 	%rd43, %rd2, 2;
	add.s64 	%rd3, %rd1, %rd43;
	mov.u32 	%r69, %ctaid.x;
	shl.b32 	%r70, %r69, 7;
	mul.lo.s32 	%r71, %r58, %r271;
	cvt.s64.s32 	%rd44, %r71;
	and.b32  	%r72, %r68, 124;
	or.b32  	%r73, %r72, %r70;
	cvt.u64.u32 	%rd45, %r73;
	add.s64 	%rd46, %rd45, %rd44;
	shl.b64 	%rd47, %rd46, 2;
	add.s64 	%rd4, %rd38, %rd47;
	mul.lo.s32 	%r74, %r58, %r65;
	shr.u32 	%r75, %r74, 2;
	cvt.u64.u32 	%rd48, %r75;
	shl.b32 	%r76, %r69, 5;
	cvt.u64.u32 	%rd49, %r76;
	add.s64 	%rd50, %rd48, %rd49;
	shl.b64 	%rd51, %rd50, 4;
	add.s64 	%rd5, %rd37, %rd51;
	shl.b32 	%r77, %r61, 9;
	and.b32  	%r78, %r77, 1536;
	or.b32  	%r5, %r78, %r62;
	add.s32 	%r79, %r65, %r62;
	setp.lt.u32 	%p13, %r79, %r57;
	setp.lt.s32 	%p14, %r270, %r60;
	and.pred  	%p130, %p13, %p14;
	add.s32 	%r80, %r79, 64;
	setp.lt.u32 	%p15, %r80, %r57;
	and.pred  	%p131, %p15, %p14;
	setp.lt.u32 	%p16, %r73, %r58;
	setp.lt.s32 	%p17, %r271, %r60;
	and.pred  	%p132, %p16, %p17;
	add.s32 	%r81, %r271, 8;
	setp.lt.s32 	%p18, %r81, %r60;
	and.pred  	%p133, %p16, %p18;
	mov.f32 	%f1663, 0f00000000;
	not.pred 	%p19, %p130;
	mov.f32 	%f1664, %f1663;
	mov.f32 	%f1665, %f1663;
	mov.f32 	%f1666, %f1663;
	@%p19 bra 	$L__BB3_2;
	ld.global.nc.v4.f32 	{%f1663, %f1664, %f1665, %f1666}, [%rd3];
$L__BB3_2:
	mov.f32 	%f1667, 0f00000000;
	not.pred 	%p20, %p131;
	mov.f32 	%f1668, %f1667;
	mov.f32 	%f1669, %f1667;
	mov.f32 	%f1670, %f1667;
	@%p20 bra 	$L__BB3_4;
	shl.b32 	%r82, %r60, 6;
	mul.wide.u32 	%rd52, %r82, 4;
	add.s64 	%rd53, %rd3, %rd52;
	ld.global.nc.v4.f32 	{%f1667, %f1668, %f1669, %f1670}, [%rd53];
$L__BB3_4:
	mov.f32 	%f1671, 0f00000000;
	not.pred 	%p21, %p132;
	mov.f32 	%f1672, %f1671;
	mov.f32 	%f1673, %f1671;
	mov.f32 	%f1674, %f1671;
	@%p21 bra 	$L__BB3_6;
	ld.global.nc.v4.f32 	{%f1674, %f1673, %f1672, %f1671}, [%rd4];
$L__BB3_6:
	mov.f32 	%f1675, 0f00000000;
	not.pred 	%p22, %p133;
	mov.f32 	%f1676, %f1675;
	mov.f32 	%f1677, %f1675;
	mov.f32 	%f1678, %f1675;
	@%p22 bra 	$L__BB3_8;
	ld.param.u32 	%r235, [gemm_kernel_NN_param_6];
	shl.b32 	%r83, %r235, 3;
	mul.wide.s32 	%rd54, %r83, 4;
	add.s64 	%rd55, %rd4, %rd54;
	ld.global.nc.v4.f32 	{%f1678, %f1677, %f1676, %f1675}, [%rd55];
$L__BB3_8:
	ld.param.u32 	%r236, [gemm_kernel_NN_param_6];
	shl.b32 	%r86, %r5, 2;
	mov.u32 	%r87, _ZZ14gemm_kernel_NNE6smem_a;
	add.s32 	%r88, %r87, %r86;
	st.shared.f32 	[%r88], %f1663;
	st.shared.f32 	[%r88+512], %f1664;
	st.shared.f32 	[%r88+1024], %f1665;
	st.shared.f32 	[%r88+1536], %f1666;
	st.shared.f32 	[%r88+256], %f1667;
	st.shared.f32 	[%r88+768], %f1668;
	st.shared.f32 	[%r88+1280], %f1669;
	st.shared.f32 	[%r88+1792], %f1670;
	shl.b32 	%r89, %r61, 4;
	mov.u32 	%r90, _ZZ14gemm_kernel_NNE6smem_b;
	add.s32 	%r91, %r90, %r89;
	st.shared.v4.f32 	[%r91], {%f1674, %f1673, %f1672, %f1671};
	st.shared.v4.f32 	[%r91+4096], {%f1678, %f1677, %f1676, %f1675};
	bar.sync 	0;
	shl.b32 	%r92, %r2, 4;
	add.s32 	%r93, %r87, %r92;
	ld.shared.v4.f32 	{%f1750, %f1749, %f1748, %f1747}, [%r93];
	ld.shared.v4.f32 	{%f1746, %f1745, %f1744, %f1743}, [%r93+256];
	shl.b32 	%r94, %r1, 4;
	add.s32 	%r95, %r90, %r94;
	ld.shared.v4.f32 	{%f1758, %f1757, %f1756, %f1755}, [%r95];
	ld.shared.v4.f32 	{%f1754, %f1753, %f1752, %f1751}, [%r95+256];
	mul.lo.s32 	%r274, %r236, 24;
	shl.b32 	%r273, %r236, 4;
	add.s64 	%rd57, %rd43, %rd1;
	add.s64 	%rd120, %rd57, 64;
	mov.b32 	%r275, 1;
	mov.f32 	%f1679, 0f00000000;
	mov.b32 	%r272, 24;
	mov.f32 	%f1680, %f1679;
	mov.f32 	%f1681, %f1679;
	mov.f32 	%f1682, %f1679;
	mov.f32 	%f1683, %f1679;
	mov.f32 	%f1684, %f1679;
	mov.f32 	%f1685, %f1679;
	mov.f32 	%f1686, %f1679;
	mov.f32 	%f1687, %f1679;
	mov.f32 	%f1688, %f1679;
	mov.f32 	%f1689, %f1679;
	mov.f32 	%f1690, %f1679;
	mov.f32 	%f1691, %f1679;
	mov.f32 	%f1692, %f1679;
	mov.f32 	%f1693, %f1679;
	mov.f32 	%f1694, %f1679;
	mov.f32 	%f1695, %f1679;
	mov.f32 	%f1696, %f1679;
	mov.f32 	%f1697, %f1679;
	mov.f32 	%f1698, %f1679;
	mov.f32 	%f1699, %f1679;
	mov.f32 	%f1700, %f1679;
	mov.f32 	%f1701, %f1679;
	mov.f32 	%f1702, %f1679;
	mov.f32 	%f1703, %f1679;
	mov.f32 	%f1704, %f1679;
	mov.f32 	%f1705, %f1679;
	mov.f32 	%f1706, %f1679;
	mov.f32 	%f1707, %f1679;
	mov.f32 	%f1708, %f1679;
	mov.f32 	%f1709, %f1679;
	mov.f32 	%f1710, %f1679;
	mov.f32 	%f1711, %f1679;
	mov.f32 	%f1712, %f1679;
	mov.f32 	%f1713, %f1679;
	mov.f32 	%f1714, %f1679;
	mov.f32 	%f1715, %f1679;
	mov.f32 	%f1716, %f1679;
	mov.f32 	%f1717, %f1679;
	mov.f32 	%f1718, %f1679;
	mov.f32 	%f1719, %f1679;
	mov.f32 	%f1720, %f1679;
	mov.f32 	%f1721, %f1679;
	mov.f32 	%f1722, %f1679;
	mov.f32 	%f1723, %f1679;
	mov.f32 	%f1724, %f1679;
	mov.f32 	%f1725, %f1679;
	mov.f32 	%f1726, %f1679;
	mov.f32 	%f1727, %f1679;
	mov.f32 	%f1728, %f1679;
	mov.f32 	%f1729, %f1679;
	mov.f32 	%f1730, %f1679;
	mov.f32 	%f1731, %f1679;
	mov.f32 	%f1732, %f1679;
	mov.f32 	%f1733, %f1679;
	mov.f32 	%f1734, %f1679;
	mov.f32 	%f1735, %f1679;
	mov.f32 	%f1736, %f1679;
	mov.f32 	%f1737, %f1679;
	mov.f32 	%f1738, %f1679;
	mov.f32 	%f1739, %f1679;
	mov.f32 	%f1740, %f1679;
	mov.f32 	%f1741, %f1679;
	mov.f32 	%f1742, %f1679;
$L__BB3_9:
	add.s32 	%r270, %r270, 16;
	setp.lt.s32 	%p23, %r270, %r60;
	and.pred  	%p130, %p130, %p23;
	and.pred  	%p131, %p131, %p23;
	add.s32 	%r16, %r271, 16;
	setp.lt.s32 	%p24, %r16, %r60;
	and.pred  	%p132, %p132, %p24;
	add.s32 	%r96, %r271, 24;
	setp.lt.s32 	%p25, %r96, %r60;
	and.pred  	%p133, %p133, %p25;
	mov.f32 	%f1759, 0f00000000;
	not.pred 	%p26, %p130;
	mov.f32 	%f1760, %f1759;
	mov.f32 	%f1761, %f1759;
	mov.f32 	%f1762, %f1759;
	@%p26 bra 	$L__BB3_11;
	ld.global.nc.v4.f32 	{%f1759, %f1760, %f1761, %f1762}, [%rd120];
$L__BB3_11:
	mov.f32 	%f1763, 0f00000000;
	not.pred 	%p27, %p131;
	mov.f32 	%f1764, %f1763;
	mov.f32 	%f1765, %f1763;
	mov.f32 	%f1766, %f1763;
	@%p27 bra 	$L__BB3_13;
	shl.b32 	%r97, %r60, 6;
	mul.wide.s32 	%rd58, %r97, 4;
	add.s64 	%rd59, %rd120, %rd58;
	ld.global.nc.v4.f32 	{%f1763, %f1764, %f1765, %f1766}, [%rd59];
$L__BB3_13:
	mov.f32 	%f1767, 0f00000000;
	not.pred 	%p28, %p132;
	mov.f32 	%f1768, %f1767;
	mov.f32 	%f1769, %f1767;
	mov.f32 	%f1770, %f1767;
	@%p28 bra 	$L__BB3_15;
	mul.wide.s32 	%rd60, %r273, 4;
	add.s64 	%rd61, %rd4, %rd60;
	ld.global.nc.v4.f32 	{%f1770, %f1769, %f1768, %f1767}, [%rd61];
$L__BB3_15:
	mov.f32 	%f1771, 0f00000000;
	not.pred 	%p29, %p133;
	mov.f32 	%f1772, %f1771;
	mov.f32 	%f1773, %f1771;
	mov.f32 	%f1774, %f1771;
	@%p29 bra 	$L__BB3_17;
	mul.wide.s32 	%rd62, %r274, 4;
	add.s64 	%rd63, %rd4, %rd62;
	ld.global.nc.v4.f32 	{%f1774, %f1773, %f1772, %f1771}, [%rd63];
$L__BB3_17:
	xor.b32  	%r17, %r275, 1;
	shl.b32 	%r98, %r275, 13;
	xor.b32  	%r99, %r98, 8192;
	mov.u32 	%r100, _ZZ14gemm_kernel_NNE6smem_b;
	add.s32 	%r101, %r100, %r99;
	mov.u32 	%r102, _ZZ14gemm_kernel_NNE6smem_a;
	add.s32 	%r103, %r102, %r99;
	mov.u32 	%r104, %tid.x;
	and.b32  	%r105, %r104, 1008;
	add.s32 	%r106, %r103, %r105;
	ld.shared.v4.f32 	{%f396, %f397, %f398, %f399}, [%r106+512];
	ld.shared.v4.f32 	{%f400, %f401, %f402, %f403}, [%r106+768];
	shl.b32 	%r107, %r104, 4;
	and.b32  	%r108, %r107, 240;
	add.s32 	%r109, %r101, %r108;
	ld.shared.v4.f32 	{%f404, %f405, %f406, %f407}, [%r109+512];
	ld.shared.v4.f32 	{%f408, %f409, %f410, %f411}, [%r109+768];
	fma.rn.f32 	%f412, %f1750, %f1758, %f1742;
	fma.rn.f32 	%f413, %f1750, %f1757, %f1741;
	fma.rn.f32 	%f414, %f1750, %f1756, %f1740;
	fma.rn.f32 	%f415, %f1750, %f1755, %f1739;
	fma.rn.f32 	%f416, %f1750, %f1754, %f1738;
	fma.rn.f32 	%f417, %f1750, %f1753, %f1737;
	fma.rn.f32 	%f418, %f1750, %f1752, %f1736;
	fma.rn.f32 	%f419, %f1750, %f1751, %f1735;
	fma.rn.f32 	%f420, %f1749, %f1758, %f1734;
	fma.rn.f32 	%f421, %f1749, %f1757, %f1733;
	fma.rn.f32 	%f422, %f1749, %f1756, %f1732;
	fma.rn.f32 	%f423, %f1749, %f1755, %f1731;
	fma.rn.f32 	%f424, %f1749, %f1754, %f1730;
	fma.rn.f32 	%f425, %f1749, %f1753, %f1729;
	fma.rn.f32 	%f426, %f1749, %f1752, %f1728;
	fma.rn.f32 	%f427, %f1749, %f1751, %f1727;
	fma.rn.f32 	%f428, %f1748, %f1758, %f1726;
	fma.rn.f32 	%f429, %f1748, %f1757, %f1725;
	fma.rn.f32 	%f430, %f1748, %f1756, %f1724;
	fma.rn.f32 	%f431, %f1748, %f1755, %f1723;
	fma.rn.f32 	%f432, %f1748, %f1754, %f1722;
	fma.rn.f32 	%f433, %f1748, %f1753, %f1721;
	fma.rn.f32 	%f434, %f1748, %f1752, %f1720;
	fma.rn.f32 	%f435, %f1748, %f1751, %f1719;
	fma.rn.f32 	%f436, %f1747, %f1758, %f1718;
	fma.rn.f32 	%f437, %f1747, %f1757, %f1717;
	fma.rn.f32 	%f438, %f1747, %f1756, %f1716;
	fma.rn.f32 	%f439, %f1747, %f1755, %f1715;
	fma.rn.f32 	%f440, %f1747, %f1754, %f1714;
	fma.rn.f32 	%f441, %f1747, %f1753, %f1713;
	fma.rn.f32 	%f442, %f1747, %f1752, %f1712;
	fma.rn.f32 	%f443, %f1747, %f1751, %f1711;
	fma.rn.f32 	%f444, %f1746, %f1758, %f1710;
	fma.rn.f32 	%f445, %f1746, %f1757, %f1709;
	fma.rn.f32 	%f446, %f1746, %f1756, %f1708;
	fma.rn.f32 	%f447, %f1746, %f1755, %f1707;
	fma.rn.f32 	%f448, %f1746, %f1754, %f1706;
	fma.rn.f32 	%f449, %f1746, %f1753, %f1705;
	fma.rn.f32 	%f450, %f1746, %f1752, %f1704;
	fma.rn.f32 	%f451, %f1746, %f1751, %f1703;
	fma.rn.f32 	%f452, %f1745, %f1758, %f1702;
	fma.rn.f32 	%f453, %f1745, %f1757, %f1701;
	fma.rn.f32 	%f454, %f1745, %f1756, %f1700;
	fma.rn.f32 	%f455, %f1745, %f1755, %f1699;
	fma.rn.f32 	%f456, %f1745, %f1754, %f1698;
	fma.rn.f32 	%f457, %f1745, %f1753, %f1697;
	fma.rn.f32 	%f458, %f1745, %f1752, %f1696;
	fma.rn.f32 	%f459, %f1745, %f1751, %f1695;
	fma.rn.f32 	%f460, %f1744, %f1758, %f1694;
	fma.rn.f32 	%f461, %f1744, %f1757, %f1693;
	fma.rn.f32 	%f462, %f1744, %f1756, %f1692;
	fma.rn.f32 	%f463, %f1744, %f1755, %f1691;
	fma.rn.f32 	%f464, %f1744, %f1754, %f1690;
	fma.rn.f32 	%f465, %f1744, %f1753, %f1689;
	fma.rn.f32 	%f466, %f1744, %f1752, %f1688;
	fma.rn.f32 	%f467, %f1744, %f1751, %f1687;
	fma.rn.f32 	%f468, %f1743, %f1758, %f1686;
	fma.rn.f32 	%f469, %f1743, %f1757, %f1685;
	fma.rn.f32 	%f470, %f1743, %f1756, %f1684;
	fma.rn.f32 	%f471, %f1743, %f1755, %f1683;
	fma.rn.f32 	%f472, %f1743, %f1754, %f1682;
	fma.rn.f32 	%f473, %f1743, %f1753, %f1681;
	fma.rn.f32 	%f474, %f1743, %f1752, %f1680;
	fma.rn.f32 	%f475, %f1743, %f1751, %f1679;
	ld.shared.v4.f32 	{%f476, %f477, %f478, %f479}, [%r106+1024];
	ld.shared.v4.f32 	{%f480, %f481, %f482, %f483}, [%r106+1280];
	ld.shared.v4.f32 	{%f484, %f485, %f486, %f487}, [%r109+1024];
	ld.shared.v4.f32 	{%f488, %f489, %f490, %f491}, [%r109+1280];
	fma.rn.f32 	%f492, %f396, %f404, %f412;
	fma.rn.f32 	%f493, %f396, %f405, %f413;
	fma.rn.f32 	%f494, %f396, %f406, %f414;
	fma.rn.f32 	%f495, %f396, %f407, %f415;
	fma.rn.f32 	%f496, %f396, %f408, %f416;
	fma.rn.f32 	%f497, %f396, %f409, %f417;
	fma.rn.f32 	%f498, %f396, %f410, %f418;
	fma.rn.f32 	%f499, %f396, %f411, %f419;
	fma.rn.f32 	%f500, %f397, %f404, %f420;
	fma.rn.f32 	%f501, %f397, %f405, %f421;
	fma.rn.f32 	%f502, %f397, %f406, %f422;
	fma.rn.f32 	%f503, %f397, %f407, %f423;
	fma.rn.f32 	%f504, %f397, %f408, %f424;
	fma.rn.f32 	%f505, %f397, %f409, %f425;
	fma.rn.f32 	%f506, %f397, %f410, %f426;
	fma.rn.f32 	%f507, %f397, %f411, %f427;
	fma.rn.f32 	%f508, %f398, %f404, %f428;
	fma.rn.f32 	%f509, %f398, %f405, %f429;
	fma.rn.f32 	%f510, %f398, %f406, %f430;
	fma.rn.f32 	%f511, %f398, %f407, %f431;
	fma.rn.f32 	%f512, %f398, %f408, %f432;
	fma.rn.f32 	%f513, %f398, %f409, %f433;
	fma.rn.f32 	%f514, %f398, %f410, %f434;
	fma.rn.f32 	%f515, %f398, %f411, %f435;
	fma.rn.f32 	%f516, %f399, %f404, %f436;
	fma.rn.f32 	%f517, %f399, %f405, %f437;
	fma.rn.f32 	%f518, %f399, %f406, %f438;
	fma.rn.f32 	%f519, %f399, %f407, %f439;
	fma.rn.f32 	%f520, %f399, %f408, %f440;
	fma.rn.f32 	%f521, %f399, %f409, %f441;
	fma.rn.f32 	%f522, %f399, %f410, %f442;
	fma.rn.f32 	%f523, %f399, %f411, %f443;
	fma.rn.f32 	%f524, %f400, %f404, %f444;
	fma.rn.f32 	%f525, %f400, %f405, %f445;
	fma.rn.f32 	%f526, %f400, %f406, %f446;
	fma.rn.f32 	%f527, %f400, %f407, %f447;
	fma.rn.f32 	%f528, %f400, %f408, %f448;
	fma.rn.f32 	%f529, %f400, %f409, %f449;
	fma.rn.f32 	%f530, %f400, %f410, %f450;
	fma.rn.f32 	%f531, %f400, %f411, %f451;
	fma.rn.f32 	%f532, %f401, %f404, %f452;
	fma.rn.f32 	%f533, %f401, %f405, %f453;
	fma.rn.f32 	%f534, %f401, %f406, %f454;
	fma.rn.f32 	%f535, %f401, %f407, %f455;
	fma.rn.f32 	%f536, %f401, %f408, %f456;
	fma.rn.f32 	%f537, %f401, %f409, %f457;
	fma.rn.f32 	%f538, %f401, %f410, %f458;
	fma.rn.f32 	%f539, %f401, %f411, %f459;
	fma.rn.f32 	%f540, %f402, %f404, %f460;
	fma.rn.f32 	%f541, %f402, %f405, %f461;
	fma.rn.f32 	%f542, %f402, %f406, %f462;
	fma.rn.f32 	%f543, %f402, %f407, %f463;
	fma.rn.f32 	%f544, %f402, %f408, %f464;
	fma.rn.f32 	%f545, %f402, %f409, %f465;
	fma.rn.f32 	%f546, %f402, %f410, %f466;
	fma.rn.f32 	%f547, %f402, %f411, %f467;
	fma.rn.f32 	%f548, %f403, %f404, %f468;
	fma.rn.f32 	%f549, %f403, %f405, %f469;
	fma.rn.f32 	%f550, %f403, %f406, %f470;
	fma.rn.f32 	%f551, %f403, %f407, %f471;
	fma.rn.f32 	%f552, %f403, %f408, %f472;
	fma.rn.f32 	%f553, %f403, %f409, %f473;
	fma.rn.f32 	%f554, %f403, %f410, %f474;
	fma.rn.f32 	%f555, %f403, %f411, %f475;
	ld.shared.v4.f32 	{%f556, %f557, %f558, %f559}, [%r106+1536];
	ld.shared.v4.f32 	{%f560, %f561, %f562, %f563}, [%r106+1792];
	ld.shared.v4.f32 	{%f564, %f565, %f566, %f567}, [%r109+1536];
	ld.shared.v4.f32 	{%f568, %f569, %f570, %f571}, [%r109+1792];
	fma.rn.f32 	%f572, %f476, %f484, %f492;
	fma.rn.f32 	%f573, %f476, %f485, %f493;
	fma.rn.f32 	%f574, %f476, %f486, %f494;
	fma.rn.f32 	%f575, %f476, %f487, %f495;
	fma.rn.f32 	%f576, %f476, %f488, %f496;
	fma.rn.f32 	%f577, %f476, %f489, %f497;
	fma.rn.f32 	%f578, %f476, %f490, %f498;
	fma.rn.f32 	%f579, %f476, %f491, %f499;
	fma.rn.f32 	%f580, %f477, %f484, %f500;
	fma.rn.f32 	%f581, %f477, %f485, %f501;
	fma.rn.f32 	%f582, %f477, %f486, %f502;
	fma.rn.f32 	%f583, %f477, %f487, %f503;
	fma.rn.f32 	%f584, %f477, %f488, %f504;
	fma.rn.f32 	%f585, %f477, %f489, %f505;
	fma.rn.f32 	%f586, %f477, %f490, %f506;
	fma.rn.f32 	%f587, %f477, %f491, %f507;
	fma.rn.f32 	%f588, %f478, %f484, %f508;
	fma.rn.f32 	%f589, %f478, %f485, %f509;
	fma.rn.f32 	%f590, %f478, %f486, %f510;
	fma.rn.f32 	%f591, %f478, %f487, %f511;
	fma.rn.f32 	%f592, %f478, %f488, %f512;
	fma.rn.f32 	%f593, %f478, %f489, %f513;
	fma.rn.f32 	%f594, %f478, %f490, %f514;
	fma.rn.f32 	%f595, %f478, %f491, %f515;
	fma.rn.f32 	%f596, %f479, %f484, %f516;
	fma.rn.f32 	%f597, %f479, %f485, %f517;
	fma.rn.f32 	%f598, %f479, %f486, %f518;
	fma.rn.f32 	%f599, %f479, %f487, %f519;
	fma.rn.f32 	%f600, %f479, %f488, %f520;
	fma.rn.f32 	%f601, %f479, %f489, %f521;
	fma.rn.f32 	%f602, %f479, %f490, %f522;
	fma.rn.f32 	%f603, %f479, %f491, %f523;
	fma.rn.f32 	%f604, %f480, %f484, %f524;
	fma.rn.f32 	%f605, %f480, %f485, %f525;
	fma.rn.f32 	%f606, %f480, %f486, %f526;
	fma.rn.f32 	%f607, %f480, %f487, %f527;
	fma.rn.f32 	%f608, %f480, %f488, %f528;
	fma.rn.f32 	%f609, %f480, %f489, %f529;
	fma.rn.f32 	%f610, %f480, %f490, %f530;
	fma.rn.f32 	%f611, %f480, %f491, %f531;
	fma.rn.f32 	%f612, %f481, %f484, %f532;
	fma.rn.f32 	%f613, %f481, %f485, %f533;
	fma.rn.f32 	%f614, %f481, %f486, %f534;
	fma.rn.f32 	%f615, %f481, %f487, %f535;
	fma.rn.f32 	%f616, %f481, %f488, %f536;
	fma.rn.f32 	%f617, %f481, %f489, %f537;
	fma.rn.f32 	%f618, %f481, %f490, %f538;
	fma.rn.f32 	%f619, %f481, %f491, %f539;
	fma.rn.f32 	%f620, %f482, %f484, %f540;
	fma.rn.f32 	%f621, %f482, %f485, %f541;
	fma.rn.f32 	%f622, %f482, %f486, %f542;
	fma.rn.f32 	%f623, %f482, %f487, %f543;
	fma.rn.f32 	%f624, %f482, %f488, %f544;
	fma.rn.f32 	%f625, %f482, %f489, %f545;
	fma.rn.f32 	%f626, %f482, %f490, %f546;
	fma.rn.f32 	%f627, %f482, %f491, %f547;
	fma.rn.f32 	%f628, %f483, %f484, %f548;
	fma.rn.f32 	%f629, %f483, %f485, %f549;
	fma.rn.f32 	%f630, %f483, %f486, %f550;
	fma.rn.f32 	%f631, %f483, %f487, %f551;
	fma.rn.f32 	%f632, %f483, %f488, %f552;
	fma.rn.f32 	%f633, %f483, %f489, %f553;
	fma.rn.f32 	%f634, %f483, %f490, %f554;
	fma.rn.f32 	%f635, %f483, %f491, %f555;
	ld.shared.v4.f32 	{%f636, %f637, %f638, %f639}, [%r106+2048];
	ld.shared.v4.f32 	{%f640, %f641, %f642, %f643}, [%r106+2304];
	ld.shared.v4.f32 	{%f644, %f645, %f646, %f647}, [%r109+2048];
	ld.shared.v4.f32 	{%f648, %f649, %f650, %f651}, [%r109+2304];
	fma.rn.f32 	%f652, %f556, %f564, %f572;
	fma.rn.f32 	%f653, %f556, %f565, %f573;
	fma.rn.f32 	%f654, %f556, %f566, %f574;
	fma.rn.f32 	%f655, %f556, %f567, %f575;
	fma.rn.f32 	%f656, %f556, %f568, %f576;
	fma.rn.f32 	%f657, %f556, %f569, %f577;
	fma.rn.f32 	%f658, %f556, %f570, %f578;
	fma.rn.f32 	%f659, %f556, %f571, %f579;
	fma.rn.f32 	%f660, %f557, %f564, %f580;
	fma.rn.f32 	%f661, %f557, %f565, %f581;
	fma.rn.f32 	%f662, %f557, %f566, %f582;
	fma.rn.f32 	%f663, %f557, %f567, %f583;
	fma.rn.f32 	%f664, %f557, %f568, %f584;
	fma.rn.f32 	%f665, %f557, %f569, %f585;
	fma.rn.f32 	%f666, %f557, %f570, %f586;
	fma.rn.f32 	%f667, %f557, %f571, %f587;
	fma.rn.f32 	%f668, %f558, %f564, %f588;
	fma.rn.f32 	%f669, %f558, %f565, %f589;
	fma.rn.f32 	%f670, %f558, %f566, %f590;
	fma.rn.f32 	%f671, %f558, %f567, %f591;
	fma.rn.f32 	%f672, %f558, %f568, %f592;
	fma.rn.f32 	%f673, %f558, %f569, %f593;
	fma.rn.f32 	%f674, %f558, %f570, %f594;
	fma.rn.f32 	%f675, %f558, %f571, %f595;
	fma.rn.f32 	%f676, %f559, %f564, %f596;
	fma.rn.f32 	%f677, %f559, %f565, %f597;
	fma.rn.f32 	%f678, %f559, %f566, %f598;
	fma.rn.f32 	%f679, %f559, %f567, %f599;
	fma.rn.f32 	%f680, %f559, %f568, %f600;
	fma.rn.f32 	%f681, %f559, %f569, %f601;
	fma.rn.f32 	%f682, %f559, %f570, %f602;
	fma.rn.f32 	%f683, %f559, %f571, %f603;
	fma.rn.f32 	%f684, %f560, %f564, %f604;
	fma.rn.f32 	%f685, %f560, %f565, %f605;
	fma.rn.f32 	%f686, %f560, %f566, %f606;
	fma.rn.f32 	%f687, %f560, %f567, %f607;
	fma.rn.f32 	%f688, %f560, %f568, %f608;
	fma.rn.f32 	%f689, %f560, %f569, %f609;
	fma.rn.f32 	%f690, %f560, %f570, %f610;
	fma.rn.f32 	%f691, %f560, %f571, %f611;
	fma.rn.f32 	%f692, %f561, %f564, %f612;
	fma.rn.f32 	%f693, %f561, %f565, %f613;
	fma.rn.f32 	%f694, %f561, %f566, %f614;
	fma.rn.f32 	%f695, %f561, %f567, %f615;
	fma.rn.f32 	%f696, %f561, %f568, %f616;
	fma.rn.f32 	%f697, %f561, %f569, %f617;
	fma.rn.f32 	%f698, %f561, %f570, %f618;
	fma.rn.f32 	%f699, %f561, %f571, %f619;
	fma.rn.f32 	%f700, %f562, %f564, %f620;
	fma.rn.f32 	%f701, %f562, %f565, %f621;
	fma.rn.f32 	%f702, %f562, %f566, %f622;
	fma.rn.f32 	%f703, %f562, %f567, %f623;
	fma.rn.f32 	%f704, %f562, %f568, %f624;
	fma.rn.f32 	%f705, %f562, %f569, %f625;
	fma.rn.f32 	%f706, %f562, %f570, %f626;
	fma.rn.f32 	%f707, %f562, %f571, %f627;
	fma.rn.f32 	%f708, %f563, %f564, %f628;
	fma.rn.f32 	%f709, %f563, %f565, %f629;
	fma.rn.f32 	%f710, %f563, %f566, %f630;
	fma.rn.f32 	%f711, %f563, %f567, %f631;
	fma.rn.f32 	%f712, %f563, %f568, %f632;
	fma.rn.f32 	%f713, %f563, %f569, %f633;
	fma.rn.f32 	%f714, %f563, %f570, %f634;
	fma.rn.f32 	%f715, %f563, %f571, %f635;
	ld.shared.v4.f32 	{%f716, %f717, %f718, %f719}, [%r106+2560];
	ld.shared.v4.f32 	{%f720, %f721, %f722, %f723}, [%r106+2816];
	ld.shared.v4.f32 	{%f724, %f725, %f726, %f727}, [%r109+2560];
	ld.shared.v4.f32 	{%f728, %f729, %f730, %f731}, [%r109+2816];
	fma.rn.f32 	%f732, %f636, %f644, %f652;
	fma.rn.f32 	%f733, %f636, %f645, %f653;
	fma.rn.f32 	%f734, %f636, %f646, %f654;
	fma.rn.f32 	%f735, %f636, %f647, %f655;
	fma.rn.f32 	%f736, %f636, %f648, %f656;
	fma.rn.f32 	%f737, %f636, %f649, %f657;
	fma.rn.f32 	%f738, %f636, %f650, %f658;
	fma.rn.f32 	%f739, %f636, %f651, %f659;
	fma.rn.f32 	%f740, %f637, %f644, %f660;
	fma.rn.f32 	%f741, %f637, %f645, %f661;
	fma.rn.f32 	%f742, %f637, %f646, %f662;
	fma.rn.f32 	%f743, %f637, %f647, %f663;
	fma.rn.f32 	%f744, %f637, %f648, %f664;
	fma.rn.f32 	%f745, %f637, %f649, %f665;
	fma.rn.f32 	%f746, %f637, %f650, %f666;
	fma.rn.f32 	%f747, %f637, %f651, %f667;
	fma.rn.f32 	%f748, %f638, %f644, %f668;
	fma.rn.f32 	%f749, %f638, %f645, %f669;
	fma.rn.f32 	%f750, %f638, %f646, %f670;
	fma.rn.f32 	%f751, %f638, %f647, %f671;
	fma.rn.f32 	%f752, %f638, %f648, %f672;
	fma.rn.f32 	%f753, %f638, %f649, %f673;
	fma.rn.f32 	%f754, %f638, %f650, %f674;
	fma.rn.f32 	%f755, %f638, %f651, %f675;
	fma.rn.f32 	%f756, %f639, %f644, %f676;
	fma.rn.f32 	%f757, %f639, %f645, %f677;
	fma.rn.f32 	%f758, %f639, %f646, %f678;
	fma.rn.f32 	%f759, %f639, %f647, %f679;
	fma.rn.f32 	%f760, %f639, %f648, %f680;
	fma.rn.f32 	%f761, %f639, %f649, %f681;
	fma.rn.f32 	%f762, %f639, %f650, %f682;
	fma.rn.f32 	%f763, %f639, %f651, %f683;
	fma.rn.f32 	%f764, %f640, %f644, %f684;
	fma.rn.f32 	%f765, %f640, %f645, %f685;
	fma.rn.f32 	%f766, %f640, %f646, %f686;
	fma.rn.f32 	%f767, %f640, %f647, %f687;
	fma.rn.f32 	%f768, %f640, %f648, %f688;
	fma.rn.f32 	%f769, %f640, %f649, %f689;
	fma.rn.f32 	%f770, %f640, %f650, %f690;
	fma.rn.f32 	%f771, %f640, %f651, %f691;
	fma.rn.f32 	%f772, %f641, %f644, %f692;
	fma.rn.f32 	%f773, %f641, %f645, %f693;
	fma.rn.f32 	%f774, %f641, %f646, %f694;
	fma.rn.f32 	%f775, %f641, %f647, %f695;
	fma.rn.f32 	%f776, %f641, %f648, %f696;
	fma.rn.f32 	%f777, %f641, %f649, %f697;
	fma.rn.f32 	%f778, %f641, %f650, %f698;
	fma.rn.f32 	%f779, %f641, %f651, %f699;
	fma.rn.f32 	%f780, %f642, %f644, %f700;
	fma.rn.f32 	%f781, %f642, %f645, %f701;
	fma.rn.f32 	%f782, %f642, %f646, %f702;
	fma.rn.f32 	%f783, %f642, %f647, %f703;
	fma.rn.f32 	%f784, %f642, %f648, %f704;
	fma.rn.f32 	%f785, %f642, %f649, %f705;
	fma.rn.f32 	%f786, %f642, %f650, %f706;
	fma.rn.f32 	%f787, %f642, %f651, %f707;
	fma.rn.f32 	%f788, %f643, %f644, %f708;
	fma.rn.f32 	%f789, %f643, %f645, %f709;
	fma.rn.f32 	%f790, %f643, %f646, %f710;
	fma.rn.f32 	%f791, %f643, %f647, %f711;
	fma.rn.f32 	%f792, %f643, %f648, %f712;
	fma.rn.f32 	%f793, %f643, %f649, %f713;
	fma.rn.f32 	%f794, %f643, %f650, %f714;
	fma.rn.f32 	%f795, %f643, %f651, %f715;
	ld.shared.v4.f32 	{%f796, %f797, %f798, %f799}, [%r106+3072];
	ld.shared.v4.f32 	{%f800, %f801, %f802, %f803}, [%r106+3328];
	ld.shared.v4.f32 	{%f804, %f805, %f806, %f807}, [%r109+3072];
	ld.shared.v4.f32 	{%f808, %f809, %f810, %f811}, [%r109+3328];
	fma.rn.f32 	%f812, %f716, %f724, %f732;
	fma.rn.f32 	%f813, %f716, %f725, %f733;
	fma.rn.f32 	%f814, %f716, %f726, %f734;
	fma.rn.f32 	%f815, %f716, %f727, %f735;
	fma.rn.f32 	%f816, %f716, %f728, %f736;
	fma.rn.f32 	%f817, %f716, %f729, %f737;
	fma.rn.f32 	%f818, %f716, %f730, %f738;
	fma.rn.f32 	%f819, %f716, %f731, %f739;
	fma.rn.f32 	%f820, %f717, %f724, %f740;
	fma.rn.f32 	%f821, %f717, %f725, %f741;
	fma.rn.f32 	%f822, %f717, %f726, %f742;
	fma.rn.f32 	%f823, %f717, %f727, %f743;
	fma.rn.f32 	%f824, %f717, %f728, %f744;
	fma.rn.f32 	%f825, %f717, %f729, %f745;
	fma.rn.f32 	%f826, %f717, %f730, %f746;
	fma.rn.f32 	%f827, %f717, %f731, %f747;
	fma.rn.f32 	%f828, %f718, %f724, %f748;
	fma.rn.f32 	%f829, %f718, %f725, %f749;
	fma.rn.f32 	%f830, %f718, %f726, %f750;
	fma.rn.f32 	%f831, %f718, %f727, %f751;
	fma.rn.f32 	%f832, %f718, %f728, %f752;
	fma.rn.f32 	%f833, %f718, %f729, %f753;
	fma.rn.f32 	%f834, %f718, %f730, %f754;
	fma.rn.f32 	%f835, %f718, %f731, %f755;
	fma.rn.f32 	%f836, %f719, %f724, %f756;
	fma.rn.f32 	%f837, %f719, %f725, %f757;
	fma.rn.f32 	%f838, %f719, %f726, %f758;
	fma.rn.f32 	%f839, %f719, %f727, %f759;
	fma.rn.f32 	%f840, %f719, %f728, %f760;
	fma.rn.f32 	%f841, %f719, %f729, %f761;
	fma.rn.f32 	%f842, %f719, %f730, %f762;
	fma.rn.f32 	%f843, %f719, %f731, %f763;
	fma.rn.f32 	%f844, %f720, %f724, %f764;
	fma.rn.f32 	%f845, %f720, %f725, %f765;
	fma.rn.f32 	%f846, %f720, %f726, %f766;
	fma.rn.f32 	%f847, %f720, %f727, %f767;
	fma.rn.f32 	%f848, %f720, %f728, %f768;
	fma.rn.f32 	%f849, %f720, %f729, %f769;
	fma.rn.f32 	%f850, %f720, %f730, %f770;
	fma.rn.f32 	%f851, %f720, %f731, %f771;
	fma.rn.f32 	%f852, %f721, %f724, %f772;
	fma.rn.f32 	%f853, %f721, %f725, %f773;
	fma.rn.f32 	%f854, %f721, %f726, %f774;
	fma.rn.f32 	%f855, %f721, %f727, %f775;
	fma.rn.f32 	%f856, %f721, %f728, %f776;
	fma.rn.f32 	%f857, %f721, %f729, %f777;
	fma.rn.f32 	%f858, %f721, %f730, %f778;
	fma.rn.f32 	%f859, %f721, %f731, %f779;
	fma.rn.f32 	%f860, %f722, %f724, %f780;
	fma.rn.f32 	%f861, %f722, %f725, %f781;
	fma.rn.f32 	%f862, %f722, %f726, %f782;
	fma.rn.f32 	%f863, %f722, %f727, %f783;
	fma.rn.f32 	%f864, %f722, %f728, %f784;
	fma.rn.f32 	%f865, %f722, %f729, %f785;
	fma.rn.f32 	%f866, %f722, %f730, %f786;
	fma.rn.f32 	%f867, %f722, %f731, %f787;
	fma.rn.f32 	%f868, %f723, %f724, %f788;
	fma.rn.f32 	%f869, %f723, %f725, %f789;
	fma.rn.f32 	%f870, %f723, %f726, %f790;
	fma.rn.f32 	%f871, %f723, %f727, %f791;
	fma.rn.f32 	%f872, %f723, %f728, %f792;
	fma.rn.f32 	%f873, %f723, %f729, %f793;
	fma.rn.f32 	%f874, %f723, %f730, %f794;
	fma.rn.f32 	%f875, %f723, %f731, %f795;
	ld.shared.v4.f32 	{%f876, %f877, %f878, %f879}, [%r106+3584];
	ld.shared.v4.f32 	{%f880, %f881, %f882, %f883}, [%r106+3840];
	ld.shared.v4.f32 	{%f884, %f885, %f886, %f887}, [%r109+3584];
	ld.shared.v4.f32 	{%f888, %f889, %f890, %f891}, [%r109+3840];
	fma.rn.f32 	%f892, %f796, %f804, %f812;
	fma.rn.f32 	%f893, %f796, %f805, %f813;
	fma.rn.f32 	%f894, %f796, %f806, %f814;
	fma.rn.f32 	%f895, %f796, %f807, %f815;
	fma.rn.f32 	%f896, %f796, %f808, %f816;
	fma.rn.f32 	%f897, %f796, %f809, %f817;
	fma.rn.f32 	%f898, %f796, %f810, %f818;
	fma.rn.f32 	%f899, %f796, %f811, %f819;
	fma.rn.f32 	%f900, %f797, %f804, %f820;
	fma.rn.f32 	%f901, %f797, %f805, %f821;
	fma.rn.f32 	%f902, %f797, %f806, %f822;
	fma.rn.f32 	%f903, %f797, %f807, %f823;
	fma.rn.f32 	%f904, %f797, %f808, %f824;
	fma.rn.f32 	%f905, %f797, %f809, %f825;
	fma.rn.f32 	%f906, %f797, %f810, %f826;
	fma.rn.f32 	%f907, %f797, %f811, %f827;
	fma.rn.f32 	%f908, %f798, %f804, %f828;
	fma.rn.f32 	%f909, %f798, %f805, %f829;
	fma.rn.f32 	%f910, %f798, %f806, %f830;
	fma.rn.f32 	%f911, %f798, %f807, %f831;
	fma.rn.f32 	%f912, %f798, %f808, %f832;
	fma.rn.f32 	%f913, %f798, %f809, %f833;
	fma.rn.f32 	%f914, %f798, %f810, %f834;
	fma.rn.f32 	%f915, %f798, %f811, %f835;
	fma.rn.f32 	%f916, %f799, %f804, %f836;
	fma.rn.f32 	%f917, %f799, %f805, %f837;
	fma.rn.f32 	%f918, %f799, %f806, %f838;
	fma.rn.f32 	%f919, %f799, %f807, %f839;
	fma.rn.f32 	%f920, %f799, %f808, %f840;
	fma.rn.f32 	%f921, %f799, %f809, %f841;
	fma.rn.f32 	%f922, %f799, %f810, %f842;
	fma.rn.f32 	%f923, %f799, %f811, %f843;
	fma.rn.f32 	%f924, %f800, %f804, %f844;
	fma.rn.f32 	%f925, %f800, %f805, %f845;
	fma.rn.f32 	%f926, %f800, %f806, %f846;
	fma.rn.f32 	%f927, %f800, %f807, %f847;
	fma.rn.f32 	%f928, %f800, %f808, %f848;
	fma.rn.f32 	%f929, %f800, %f809, %f849;
	fma.rn.f32 	%f930, %f800, %f810, %f850;
	fma.rn.f32 	%f931, %f800, %f811, %f851;
	fma.rn.f32 	%f932, %f801, %f804, %f852;
	fma.rn.f32 	%f933, %f801, %f805, %f853;
	fma.rn.f32 	%f934, %f801, %f806, %f854;
	fma.rn.f32 	%f935, %f801, %f807, %f855;
	fma.rn.f32 	%f936, %f801, %f808, %f856;
	fma.rn.f32 	%f937, %f801, %f809, %f857;
	fma.rn.f32 	%f938, %f801, %f810, %f858;
	fma.rn.f32 	%f939, %f801, %f811, %f859;
	fma.rn.f32 	%f940, %f802, %f804, %f860;
	fma.rn.f32 	%f941, %f802, %f805, %f861;
	fma.rn.f32 	%f942, %f802, %f806, %f862;
	fma.rn.f32 	%f943, %f802, %f807, %f863;
	fma.rn.f32 	%f944, %f802, %f808, %f864;
	fma.rn.f32 	%f945, %f802, %f809, %f865;
	fma.rn.f32 	%f946, %f802, %f810, %f866;
	fma.rn.f32 	%f947, %f802, %f811, %f867;
	fma.rn.f32 	%f948, %f803, %f804, %f868;
	fma.rn.f32 	%f949, %f803, %f805, %f869;
	fma.rn.f32 	%f950, %f803, %f806, %f870;
	fma.rn.f32 	%f951, %f803, %f807, %f871;
	fma.rn.f32 	%f952, %f803, %f808, %f872;
	fma.rn.f32 	%f953, %f803, %f809, %f873;
	fma.rn.f32 	%f954, %f803, %f810, %f874;
	fma.rn.f32 	%f955, %f803, %f811, %f875;
	ld.shared.v4.f32 	{%f956, %f957, %f958, %f959}, [%r106+4096];
	ld.shared.v4.f32 	{%f960, %f961, %f962, %f963}, [%r106+4352];
	ld.shared.v4.f32 	{%f964, %f965, %f966, %f967}, [%r109+4096];
	ld.shared.v4.f32 	{%f968, %f969, %f970, %f971}, [%r109+4352];
	fma.rn.f32 	%f972, %f876, %f884, %f892;
	fma.rn.f32 	%f973, %f876, %f885, %f893;
	fma.rn.f32 	%f974, %f876, %f886, %f894;
	fma.rn.f32 	%f975, %f876, %f887, %f895;
	fma.rn.f32 	%f976, %f876, %f888, %f896;
	fma.rn.f32 	%f977, %f876, %f889, %f897;
	fma.rn.f32 	%f978, %f876, %f890, %f898;
	fma.rn.f32 	%f979, %f876, %f891, %f899;
	fma.rn.f32 	%f980, %f877, %f884, %f900;
	fma.rn.f32 	%f981, %f877, %f885, %f901;
	fma.rn.f32 	%f982, %f877, %f886, %f902;
	fma.rn.f32 	%f983, %f877, %f887, %f903;
	fma.rn.f32 	%f984, %f877, %f888, %f904;
	fma.rn.f32 	%f985, %f877, %f889, %f905;
	fma.rn.f32 	%f986, %f877, %f890, %f906;
	fma.rn.f32 	%f987, %f877, %f891, %f907;
	fma.rn.f32 	%f988, %f878, %f884, %f908;
	fma.rn.f32 	%f989, %f878, %f885, %f909;
	fma.rn.f32 	%f990, %f878, %f886, %f910;
	fma.rn.f32 	%f991, %f878, %f887, %f911;
	fma.rn.f32 	%f992, %f878, %f888, %f912;
	fma.rn.f32 	%f993, %f878, %f889, %f913;
	fma.rn.f32 	%f994, %f878, %f890, %f914;
	fma.rn.f32 	%f995, %f878, %f891, %f915;
	fma.rn.f32 	%f996, %f879, %f884, %f916;
	fma.rn.f32 	%f997, %f879, %f885, %f917;
	fma.rn.f32 	%f998, %f879, %f886, %f918;
	fma.rn.f32 	%f999, %f879, %f887, %f919;
	fma.rn.f32 	%f1000, %f879, %f888, %f920;
	fma.rn.f32 	%f1001, %f879, %f889, %f921;
	fma.rn.f32 	%f1002, %f879, %f890, %f922;
	fma.rn.f32 	%f1003, %f879, %f891, %f923;
	fma.rn.f32 	%f1004, %f880, %f884, %f924;
	fma.rn.f32 	%f1005, %f880, %f885, %f925;
	fma.rn.f32 	%f1006, %f880, %f886, %f926;
	fma.rn.f32 	%f1007, %f880, %f887, %f927;
	fma.rn.f32 	%f1008, %f880, %f888, %f928;
	fma.rn.f32 	%f1009, %f880, %f889, %f929;
	fma.rn.f32 	%f1010, %f880, %f890, %f930;
	fma.rn.f32 	%f1011, %f880, %f891, %f931;
	fma.rn.f32 	%f1012, %f881, %f884, %f932;
	fma.rn.f32 	%f1013, %f881, %f885, %f933;
	fma.rn.f32 	%f1014, %f881, %f886, %f934;
	fma.rn.f32 	%f1015, %f881, %f887, %f935;
	fma.rn.f32 	%f1016, %f881, %f888, %f936;
	fma.rn.f32 	%f1017, %f881, %f889, %f937;
	fma.rn.f32 	%f1018, %f881, %f890, %f938;
	fma.rn.f32 	%f1019, %f881, %f891, %f939;
	fma.rn.f32 	%f1020, %f882, %f884, %f940;
	fma.rn.f32 	%f1021, %f882, %f885, %f941;
	fma.rn.f32 	%f1022, %f882, %f886, %f942;
	fma.rn.f32 	%f1023, %f882, %f887, %f943;
	fma.rn.f32 	%f1024, %f882, %f888, %f944;
	fma.rn.f32 	%f1025, %f882, %f889, %f945;
	fma.rn.f32 	%f1026, %f882, %f890, %f946;
	fma.rn.f32 	%f1027, %f882, %f891, %f947;
	fma.rn.f32 	%f1028, %f883, %f884, %f948;
	fma.rn.f32 	%f1029, %f883, %f885, %f949;
	fma.rn.f32 	%f1030, %f883, %f886, %f950;
	fma.rn.f32 	%f1031, %f883, %f887, %f951;
	fma.rn.f32 	%f1032, %f883, %f888, %f952;
	fma.rn.f32 	%f1033, %f883, %f889, %f953;
	fma.rn.f32 	%f1034, %f883, %f890, %f954;
	fma.rn.f32 	%f1035, %f883, %f891, %f955;
	ld.shared.v4.f32 	{%f1036, %f1037, %f1038, %f1039}, [%r106+4608];
	ld.shared.v4.f32 	{%f1040, %f1041, %f1042, %f1043}, [%r106+4864];
	ld.shared.v4.f32 	{%f1044, %f1045, %f1046, %f1047}, [%r109+4608];
	ld.shared.v4.f32 	{%f1048, %f1049, %f1050, %f1051}, [%r109+4864];
	fma.rn.f32 	%f1052, %f956, %f964, %f972;
	fma.rn.f32 	%f1053, %f956, %f965, %f973;
	fma.rn.f32 	%f1054, %f956, %f966, %f974;
	fma.rn.f32 	%f1055, %f956, %f967, %f975;
	fma.rn.f32 	%f1056, %f956, %f968, %f976;
	fma.rn.f32 	%f1057, %f956, %f969, %f977;
	fma.rn.f32 	%f1058, %f956, %f970, %f978;
	fma.rn.f32 	%f1059, %f956, %f971, %f979;
	fma.rn.f32 	%f1060, %f957, %f964, %f980;
	fma.rn.f32 	%f1061, %f957, %f965, %f981;
	fma.rn.f32 	%f1062, %f957, %f966, %f982;
	fma.rn.f32 	%f1063, %f957, %f967, %f983;
	fma.rn.f32 	%f1064, %f957, %f968, %f984;
	fma.rn.f32 	%f1065, %f957, %f969, %f985;
	fma.rn.f32 	%f1066, %f957, %f970, %f986;
	fma.rn.f32 	%f1067, %f957, %f971, %f987;
	fma.rn.f32 	%f1068, %f958, %f964, %f988;
	fma.rn.f32 	%f1069, %f958, %f965, %f989;
	fma.rn.f32 	%f1070, %f958, %f966, %f990;
	fma.rn.f32 	%f1071, %f958, %f967, %f991;
	fma.rn.f32 	%f1072, %f958, %f968, %f992;
	fma.rn.f32 	%f1073, %f958, %f969, %f993;
	fma.rn.f32 	%f1074, %f958, %f970, %f994;
	fma.rn.f32 	%f1075, %f958, %f971, %f995;
	fma.rn.f32 	%f1076, %f959, %f964, %f996;
	fma.rn.f32 	%f1077, %f959, %f965, %f997;
	fma.rn.f32 	%f1078, %f959, %f966, %f998;
	fma.rn.f32 	%f1079, %f959, %f967, %f999;
	fma.rn.f32 	%f1080, %f959, %f968, %f1000;
	fma.rn.f32 	%f1081, %f959, %f969, %f1001;
	fma.rn.f32 	%f1082, %f959, %f970, %f1002;
	fma.rn.f32 	%f1083, %f959, %f971, %f1003;
	fma.rn.f32 	%f1084, %f960, %f964, %f1004;
	fma.rn.f32 	%f1085, %f960, %f965, %f1005;
	fma.rn.f32 	%f1086, %f960, %f966, %f1006;
	fma.rn.f32 	%f1087, %f960, %f967, %f1007;
	fma.rn.f32 	%f1088, %f960, %f968, %f1008;
	fma.rn.f32 	%f1089, %f960, %f969, %f1009;
	fma.rn.f32 	%f1090, %f960, %f970, %f1010;
	fma.rn.f32 	%f1091, %f960, %f971, %f1011;
	fma.rn.f32 	%f1092, %f961, %f964, %f1012;
	fma.rn.f32 	%f1093, %f961, %f965, %f1013;
	fma.rn.f32 	%f1094, %f961, %f966, %f1014;
	fma.rn.f32 	%f1095, %f961, %f967, %f1015;
	fma.rn.f32 	%f1096, %f961, %f968, %f1016;
	fma.rn.f32 	%f1097, %f961, %f969, %f1017;
	fma.rn.f32 	%f1098, %f961, %f970, %f1018;
	fma.rn.f32 	%f1099, %f961, %f971, %f1019;
	fma.rn.f32 	%f1100, %f962, %f964, %f1020;
	fma.rn.f32 	%f1101, %f962, %f965, %f1021;
	fma.rn.f32 	%f1102, %f962, %f966, %f1022;
	fma.rn.f32 	%f1103, %f962, %f967, %f1023;
	fma.rn.f32 	%f1104, %f962, %f968, %f1024;
	fma.rn.f32 	%f1105, %f962, %f969, %f1025;
	fma.rn.f32 	%f1106, %f962, %f970, %f1026;
	fma.rn.f32 	%f1107, %f962, %f971, %f1027;
	fma.rn.f32 	%f1108, %f963, %f964, %f1028;
	fma.rn.f32 	%f1109, %f963, %f965, %f1029;
	fma.rn.f32 	%f1110, %f963, %f966, %f1030;
	fma.rn.f32 	%f1111, %f963, %f967, %f1031;
	fma.rn.f32 	%f1112, %f963, %f968, %f1032;
	fma.rn.f32 	%f1113, %f963, %f969, %f1033;
	fma.rn.f32 	%f1114, %f963, %f970, %f1034;
	fma.rn.f32 	%f1115, %f963, %f971, %f1035;
	ld.shared.v4.f32 	{%f1116, %f1117, %f1118, %f1119}, [%r106+5120];
	ld.shared.v4.f32 	{%f1120, %f1121, %f1122, %f1123}, [%r106+5376];
	ld.shared.v4.f32 	{%f1124, %f1125, %f1126, %f1127}, [%r109+5120];
	ld.shared.v4.f32 	{%f1128, %f1129, %f1130, %f1131}, [%r109+5376];
	fma.rn.f32 	%f1132, %f1036, %f1044, %f1052;
	fma.rn.f32 	%f1133, %f1036, %f1045, %f1053;
	fma.rn.f32 	%f1134, %f1036, %f1046, %f1054;
	fma.rn.f32 	%f1135, %f1036, %f1047, %f1055;
	fma.rn.f32 	%f1136, %f1036, %f1048, %f1056;
	fma.rn.f32 	%f1137, %f1036, %f1049, %f1057;
	fma.rn.f32 	%f1138, %f1036, %f1050, %f1058;
	fma.rn.f32 	%f1139, %f1036, %f1051, %f1059;
	fma.rn.f32 	%f1140, %f1037, %f1044, %f1060;
	fma.rn.f32 	%f1141, %f1037, %f1045, %f1061;
	fma.rn.f32 	%f1142, %f1037, %f1046, %f1062;
	fma.rn.f32 	%f1143, %f1037, %f1047, %f1063;
	fma.rn.f32 	%f1144, %f1037, %f1048, %f1064;
	fma.rn.f32 	%f1145, %f1037, %f1049, %f1065;
	fma.rn.f32 	%f1146, %f1037, %f1050, %f1066;
	fma.rn.f32 	%f1147, %f1037, %f1051, %f1067;
	fma.rn.f32 	%f1148, %f1038, %f1044, %f1068;
	fma.rn.f32 	%f1149, %f1038, %f1045, %f1069;
	fma.rn.f32 	%f1150, %f1038, %f1046, %f1070;
	fma.rn.f32 	%f1151, %f1038, %f1047, %f1071;
	fma.rn.f32 	%f1152, %f1038, %f1048, %f1072;
	fma.rn.f32 	%f1153, %f1038, %f1049, %f1073;
	fma.rn.f32 	%f1154, %f1038, %f1050, %f1074;
	fma.rn.f32 	%f1155, %f1038, %f1051, %f1075;
	fma.rn.f32 	%f1156, %f1039, %f1044, %f1076;
	fma.rn.f32 	%f1157, %f1039, %f1045, %f1077;
	fma.rn.f32 	%f1158, %f1039, %f1046, %f1078;
	fma.rn.f32 	%f1159, %f1039, %f1047, %f1079;
	fma.rn.f32 	%f1160, %f1039, %f1048, %f1080;
	fma.rn.f32 	%f1161, %f1039, %f1049, %f1081;
	fma.rn.f32 	%f1162, %f1039, %f1050, %f1082;
	fma.rn.f32 	%f1163, %f1039, %f1051, %f1083;
	fma.rn.f32 	%f1164, %f1040, %f1044, %f1084;
	fma.rn.f32 	%f1165, %f1040, %f1045, %f1085;
	fma.rn.f32 	%f1166, %f1040, %f1046, %f1086;
	fma.rn.f32 	%f1167, %f1040, %f1047, %f1087;
	fma.rn.f32 	%f1168, %f1040, %f1048, %f1088;
	fma.rn.f32 	%f1169, %f1040, %f1049, %f1089;
	fma.rn.f32 	%f1170, %f1040, %f1050, %f1090;
	fma.rn.f32 	%f1171, %f1040, %f1051, %f1091;
	fma.rn.f32 	%f1172, %f1041, %f1044, %f1092;
	fma.rn.f32 	%f1173, %f1041, %f1045, %f1093;
	fma.rn.f32 	%f1174, %f1041, %f1046, %f1094;
	fma.rn.f32 	%f1175, %f1041, %f1047, %f1095;
	fma.rn.f32 	%f1176, %f1041, %f1048, %f1096;
	fma.rn.f32 	%f1177, %f1041, %f1049, %f1097;
	fma.rn.f32 	%f1178, %f1041, %f1050, %f1098;
	fma.rn.f32 	%f1179, %f1041, %f1051, %f1099;
	fma.rn.f32 	%f1180, %f1042, %f1044, %f1100;
	fma.rn.f32 	%f1181, %f1042, %f1045, %f1101;
	fma.rn.f32 	%f1182, %f1042, %f1046, %f1102;
	fma.rn.f32 	%f1183, %f1042, %f1047, %f1103;
	fma.rn.f32 	%f1184, %f1042, %f1048, %f1104;
	fma.rn.f32 	%f1185, %f1042, %f1049, %f1105;
	fma.rn.f32 	%f1186, %f1042, %f1050, %f1106;
	fma.rn.f32 	%f1187, %f1042, %f1051, %f1107;
	fma.rn.f32 	%f1188, %f1043, %f1044, %f1108;
	fma.rn.f32 	%f1189, %f1043, %f1045, %f1109;
	fma.rn.f32 	%f1190, %f1043, %f1046, %f1110;
	fma.rn.f32 	%f1191, %f1043, %f1047, %f1111;
	fma.rn.f32 	%f1192, %f1043, %f1048, %f1112;
	fma.rn.f32 	%f1193, %f1043, %f1049, %f1113;
	fma.rn.f32 	%f1194, %f1043, %f1050, %f1114;
	fma.rn.f32 	%f1195, %f1043, %f1051, %f1115;
	ld.shared.v4.f32 	{%f1196, %f1197, %f1198, %f1199}, [%r106+5632];
	ld.shared.v4.f32 	{%f1200, %f1201, %f1202, %f1203}, [%r106+5888];
	ld.shared.v4.f32 	{%f1204, %f1205, %f1206, %f1207}, [%r109+5632];
	ld.shared.v4.f32 	{%f1208, %f1209, %f1210, %f1211}, [%r109+5888];
	fma.rn.f32 	%f1212, %f1116, %f1124, %f1132;
	fma.rn.f32 	%f1213, %f1116, %f1125, %f1133;
	fma.rn.f32 	%f1214, %f1116, %f1126, %f1134;
	fma.rn.f32 	%f1215, %f1116, %f1127, %f1135;
	fma.rn.f32 	%f1216, %f1116, %f1128, %f1136;
	fma.rn.f32 	%f1217, %f1116, %f1129, %f1137;
	fma.rn.f32 	%f1218, %f1116, %f1130, %f1138;
	fma.rn.f32 	%f1219, %f1116, %f1131, %f1139;
	fma.rn.f32 	%f1220, %f1117, %f1124, %f1140;
	fma.rn.f32 	%f1221, %f1117, %f1125, %f1141;
	fma.rn.f32 	%f1222, %f1117, %f1126, %f1142;
	fma.rn.f32 	%f1223, %f1117, %f1127, %f1143;
	fma.rn.f32 	%f1224, %f1117, %f1128, %f1144;
	fma.rn.f32 	%f1225, %f1117, %f1129, %f1145;
	fma.rn.f32 	%f1226, %f1117, %f1130, %f1146;
	fma.rn.f32 	%f1227, %f1117, %f1131, %f1147;
	fma.rn.f32 	%f1228, %f1118, %f1124, %f1148;
	fma.rn.f32 	%f1229, %f1118, %f1125, %f1149;
	fma.rn.f32 	%f1230, %f1118, %f1126, %f1150;
	fma.rn.f32 	%f1231, %f1118, %f1127, %f1151;
	fma.rn.f32 	%f1232, %f1118, %f1128, %f1152;
	fma.rn.f32 	%f1233, %f1118, %f1129, %f1153;
	fma.rn.f32 	%f1234, %f1118, %f1130, %f1154;
	fma.rn.f32 	%f1235, %f1118, %f1131, %f1155;
	fma.rn.f32 	%f1236, %f1119, %f1124, %f1156;
	fma.rn.f32 	%f1237, %f1119, %f1125, %f1157;
	fma.rn.f32 	%f1238, %f1119, %f1126, %f1158;
	fma.rn.f32 	%f1239, %f1119, %f1127, %f1159;
	fma.rn.f32 	%f1240, %f1119, %f1128, %f1160;
	fma.rn.f32 	%f1241, %f1119, %f1129, %f1161;
	fma.rn.f32 	%f1242, %f1119, %f1130, %f1162;
	fma.rn.f32 	%f1243, %f1119, %f1131, %f1163;
	fma.rn.f32 	%f1244, %f1120, %f1124, %f1164;
	fma.rn.f32 	%f1245, %f1120, %f1125, %f1165;
	fma.rn.f32 	%f1246, %f1120, %f1126, %f1166;
	fma.rn.f32 	%f1247, %f1120, %f1127, %f1167;
	fma.rn.f32 	%f1248, %f1120, %f1128, %f1168;
	fma.rn.f32 	%f1249, %f1120, %f1129, %f1169;
	fma.rn.f32 	%f1250, %f1120, %f1130, %f1170;
	fma.rn.f32 	%f1251, %f1120, %f1131, %f1171;
	fma.rn.f32 	%f1252, %f1121, %f1124, %f1172;
	fma.rn.f32 	%f1253, %f1121, %f1125, %f1173;
	fma.rn.f32 	%f1254, %f1121, %f1126, %f1174;
	fma.rn.f32 	%f1255, %f1121, %f1127, %f1175;
	fma.rn.f32 	%f1256, %f1121, %f1128, %f1176;
	fma.rn.f32 	%f1257, %f1121, %f1129, %f1177;
	fma.rn.f32 	%f1258, %f1121, %f1130, %f1178;
	fma.rn.f32 	%f1259, %f1121, %f1131, %f1179;
	fma.rn.f32 	%f1260, %f1122, %f1124, %f1180;
	fma.rn.f32 	%f1261, %f1122, %f1125, %f1181;
	fma.rn.f32 	%f1262, %f1122, %f1126, %f1182;
	fma.rn.f32 	%f1263, %f1122, %f1127, %f1183;
	fma.rn.f32 	%f1264, %f1122, %f1128, %f1184;
	fma.rn.f32 	%f1265, %f1122, %f1129, %f1185;
	fma.rn.f32 	%f1266, %f1122, %f1130, %f1186;
	fma.rn.f32 	%f1267, %f1122, %f1131, %f1187;
	fma.rn.f32 	%f1268, %f1123, %f1124, %f1188;
	fma.rn.f32 	%f1269, %f1123, %f1125, %f1189;
	fma.rn.f32 	%f1270, %f1123, %f1126, %f1190;
	fma.rn.f32 	%f1271, %f1123, %f1127, %f1191;
	fma.rn.f32 	%f1272, %f1123, %f1128, %f1192;
	fma.rn.f32 	%f1273, %f1123, %f1129, %f1193;
	fma.rn.f32 	%f1274, %f1123, %f1130, %f1194;
	fma.rn.f32 	%f1275, %f1123, %f1131, %f1195;
	ld.shared.v4.f32 	{%f1276, %f1277, %f1278, %f1279}, [%r106+6144];
	ld.shared.v4.f32 	{%f1280, %f1281, %f1282, %f1283}, [%r106+6400];
	ld.shared.v4.f32 	{%f1284, %f1285, %f1286, %f1287}, [%r109+6144];
	ld.shared.v4.f32 	{%f1288, %f1289, %f1290, %f1291}, [%r109+6400];
	fma.rn.f32 	%f1292, %f1196, %f1204, %f1212;
	fma.rn.f32 	%f1293, %f1196, %f1205, %f1213;
	fma.rn.f32 	%f1294, %f1196, %f1206, %f1214;
	fma.rn.f32 	%f1295, %f1196, %f1207, %f1215;
	fma.rn.f32 	%f1296, %f1196, %f1208, %f1216;
	fma.rn.f32 	%f1297, %f1196, %f1209, %f1217;
	fma.rn.f32 	%f1298, %f1196, %f1210, %f1218;
	fma.rn.f32 	%f1299, %f1196, %f1211, %f1219;
	fma.rn.f32 	%f1300, %f1197, %f1204, %f1220;
	fma.rn.f32 	%f1301, %f1197, %f1205, %f1221;
	fma.rn.f32 	%f1302, %f1197, %f1206, %f1222;
	fma.rn.f32 	%f1303, %f1197, %f1207, %f1223;
	fma.rn.f32 	%f1304, %f1197, %f1208, %f1224;
	fma.rn.f32 	%f1305, %f1197, %f1209, %f1225;
	fma.rn.f32 	%f1306, %f1197, %f1210, %f1226;
	fma.rn.f32 	%f1307, %f1197, %f1211, %f1227;
	fma.rn.f32 	%f1308, %f1198, %f1204, %f1228;
	fma.rn.f32 	%f1309, %f1198, %f1205, %f1229;
	fma.rn.f32 	%f1310, %f1198, %f1206, %f1230;
	fma.rn.f32 	%f1311, %f1198, %f1207, %f1231;
	fma.rn.f32 	%f1312, %f1198, %f1208, %f1232;
	fma.rn.f32 	%f1313, %f1198, %f1209, %f1233;
	fma.rn.f32 	%f1314, %f1198, %f1210, %f1234;
	fma.rn.f32 	%f1315, %f1198, %f1211, %f1235;
	fma.rn.f32 	%f1316, %f1199, %f1204, %f1236;
	fma.rn.f32 	%f1317, %f1199, %f1205, %f1237;
	fma.rn.f32 	%f1318, %f1199, %f1206, %f1238;
	fma.rn.f32 	%f1319, %f1199, %f1207, %f1239;
	fma.rn.f32 	%f1320, %f1199, %f1208, %f1240;
	fma.rn.f32 	%f1321, %f1199, %f1209, %f1241;
	fma.rn.f32 	%f1322, %f1199, %f1210, %f1242;
	fma.rn.f32 	%f1323, %f1199, %f1211, %f1243;
	fma.rn.f32 	%f1324, %f1200, %f1204, %f1244;
	fma.rn.f32 	%f1325, %f1200, %f1205, %f1245;
	fma.rn.f32 	%f1326, %f1200, %f1206, %f1246;
	fma.rn.f32 	%f1327, %f1200, %f1207, %f1247;
	fma.rn.f32 	%f1328, %f1200, %f1208, %f1248;
	fma.rn.f32 	%f1329, %f1200, %f1209, %f1249;
	fma.rn.f32 	%f1330, %f1200, %f1210, %f1250;
	fma.rn.f32 	%f1331, %f1200, %f1211, %f1251;
	fma.rn.f32 	%f1332, %f1201, %f1204, %f1252;
	fma.rn.f32 	%f1333, %f1201, %f1205, %f1253;
	fma.rn.f32 	%f1334, %f1201, %f1206, %f1254;
	fma.rn.f32 	%f1335, %f1201, %f1207, %f1255;
	fma.rn.f32 	%f1336, %f1201, %f1208, %f1256;
	fma.rn.f32 	%f1337, %f1201, %f1209, %f1257;
	fma.rn.f32 	%f1338, %f1201, %f1210, %f1258;
	fma.rn.f32 	%f1339, %f1201, %f1211, %f1259;
	fma.rn.f32 	%f1340, %f1202, %f1204, %f1260;
	fma.rn.f32 	%f1341, %f1202, %f1205, %f1261;
	fma.rn.f32 	%f1342, %f1202, %f1206, %f1262;
	fma.rn.f32 	%f1343, %f1202, %f1207, %f1263;
	fma.rn.f32 	%f1344, %f1202, %f1208, %f1264;
	fma.rn.f32 	%f1345, %f1202, %f1209, %f1265;
	fma.rn.f32 	%f1346, %f1202, %f1210, %f1266;
	fma.rn.f32 	%f1347, %f1202, %f1211, %f1267;
	fma.rn.f32 	%f1348, %f1203, %f1204, %f1268;
	fma.rn.f32 	%f1349, %f1203, %f1205, %f1269;
	fma.rn.f32 	%f1350, %f1203, %f1206, %f1270;
	fma.rn.f32 	%f1351, %f1203, %f1207, %f1271;
	fma.rn.f32 	%f1352, %f1203, %f1208, %f1272;
	fma.rn.f32 	%f1353, %f1203, %f1209, %f1273;
	fma.rn.f32 	%f1354, %f1203, %f1210, %f1274;
	fma.rn.f32 	%f1355, %f1203, %f1211, %f1275;
	ld.shared.v4.f32 	{%f1356, %f1357, %f1358, %f1359}, [%r106+6656];
	ld.shared.v4.f32 	{%f1360, %f1361, %f1362, %f1363}, [%r106+6912];
	ld.shared.v4.f32 	{%f1364, %f1365, %f1366, %f1367}, [%r109+6656];
	ld.shared.v4.f32 	{%f1368, %f1369, %f1370, %f1371}, [%r109+6912];
	fma.rn.f32 	%f1372, %f1276, %f1284, %f1292;
	fma.rn.f32 	%f1373, %f1276, %f1285, %f1293;
	fma.rn.f32 	%f1374, %f1276, %f1286, %f1294;
	fma.rn.f32 	%f1375, %f1276, %f1287, %f1295;
	fma.rn.f32 	%f1376, %f1276, %f1288, %f1296;
	fma.rn.f32 	%f1377, %f1276, %f1289, %f1297;
	fma.rn.f32 	%f1378, %f1276, %f1290, %f1298;
	fma.rn.f32 	%f1379, %f1276, %f1291, %f1299;
	fma.rn.f32 	%f1380, %f1277, %f1284, %f1300;
	fma.rn.f32 	%f1381, %f1277, %f1285, %f1301;
	fma.rn.f32 	%f1382, %f1277, %f1286, %f1302;
	fma.rn.f32 	%f1383, %f1277, %f1287, %f1303;
	fma.rn.f32 	%f1384, %f1277, %f1288, %f1304;
	fma.rn.f32 	%f1385, %f1277, %f1289, %f1305;
	fma.rn.f32 	%f1386, %f1277, %f1290, %f1306;
	fma.rn.f32 	%f1387, %f1277, %f1291, %f1307;
	fma.rn.f32 	%f1388, %f1278, %f1284, %f1308;
	fma.rn.f32 	%f1389, %f1278, %f1285, %f1309;
	fma.rn.f32 	%f1390, %f1278, %f1286, %f1310;
	fma.rn.f32 	%f1391, %f1278, %f1287, %f1311;
	fma.rn.f32 	%f1392, %f1278, %f1288, %f1312;
	fma.rn.f32 	%f1393, %f1278, %f1289, %f1313;
	fma.rn.f32 	%f1394, %f1278, %f1290, %f1314;
	fma.rn.f32 	%f1395, %f1278, %f1291, %f1315;
	fma.rn.f32 	%f1396, %f1279, %f1284, %f1316;
	fma.rn.f32 	%f1397, %f1279, %f1285, %f1317;
	fma.rn.f32 	%f1398, %f1279, %f1286, %f1318;
	fma.rn.f32 	%f1399, %f1279, %f1287, %f1319;
	fma.rn.f32 	%f1400, %f1279, %f1288, %f1320;
	fma.rn.f32 	%f1401, %f1279, %f1289, %f1321;
	fma.rn.f32 	%f1402, %f1279, %f1290, %f1322;
	fma.rn.f32 	%f1403, %f1279, %f1291, %f1323;
	fma.rn.f32 	%f1404, %f1280, %f1284, %f1324;
	fma.rn.f32 	%f1405, %f1280, %f1285, %f1325;
	fma.rn.f32 	%f1406, %f1280, %f1286, %f1326;
	fma.rn.f32 	%f1407, %f1280, %f1287, %f1327;
	fma.rn.f32 	%f1408, %f1280, %f1288, %f1328;
	fma.rn.f32 	%f1409, %f1280, %f1289, %f1329;
	fma.rn.f32 	%f1410, %f1280, %f1290, %f1330;
	fma.rn.f32 	%f1411, %f1280, %f1291, %f1331;
	fma.rn.f32 	%f1412, %f1281, %f1284, %f1332;
	fma.rn.f32 	%f1413, %f1281, %f1285, %f1333;
	fma.rn.f32 	%f1414, %f1281, %f1286, %f1334;
	fma.rn.f32 	%f1415, %f1281, %f1287, %f1335;
	fma.rn.f32 	%f1416, %f1281, %f1288, %f1336;
	fma.rn.f32 	%f1417, %f1281, %f1289, %f1337;
	fma.rn.f32 	%f1418, %f1281, %f1290, %f1338;
	fma.rn.f32 	%f1419, %f1281, %f1291, %f1339;
	fma.rn.f32 	%f1420, %f1282, %f1284, %f1340;
	fma.rn.f32 	%f1421, %f1282, %f1285, %f1341;
	fma.rn.f32 	%f1422, %f1282, %f1286, %f1342;
	fma.rn.f32 	%f1423, %f1282, %f1287, %f1343;
	fma.rn.f32 	%f1424, %f1282, %f1288, %f1344;
	fma.rn.f32 	%f1425, %f1282, %f1289, %f1345;
	fma.rn.f32 	%f1426, %f1282, %f1290, %f1346;
	fma.rn.f32 	%f1427, %f1282, %f1291, %f1347;
	fma.rn.f32 	%f1428, %f1283, %f1284, %f1348;
	fma.rn.f32 	%f1429, %f1283, %f1285, %f1349;
	fma.rn.f32 	%f1430, %f1283, %f1286, %f1350;
	fma.rn.f32 	%f1431, %f1283, %f1287, %f1351;
	fma.rn.f32 	%f1432, %f1283, %f1288, %f1352;
	fma.rn.f32 	%f1433, %f1283, %f1289, %f1353;
	fma.rn.f32 	%f1434, %f1283, %f1290, %f1354;
	fma.rn.f32 	%f1435, %f1283, %f1291, %f1355;
	ld.shared.v4.f32 	{%f1436, %f1437, %f1438, %f1439}, [%r106+7168];
	ld.shared.v4.f32 	{%f1440, %f1441, %f1442, %f1443}, [%r106+7424];
	ld.shared.v4.f32 	{%f1444, %f1445, %f1446, %f1447}, [%r109+7168];
	ld.shared.v4.f32 	{%f1448, %f1449, %f1450, %f1451}, [%r109+7424];
	fma.rn.f32 	%f1452, %f1356, %f1364, %f1372;
	fma.rn.f32 	%f1453, %f1356, %f1365, %f1373;
	fma.rn.f32 	%f1454, %f1356, %f1366, %f1374;
	fma.rn.f32 	%f1455, %f1356, %f1367, %f1375;
	fma.rn.f32 	%f1456, %f1356, %f1368, %f1376;
	fma.rn.f32 	%f1457, %f1356, %f1369, %f1377;
	fma.rn.f32 	%f1458, %f1356, %f1370, %f1378;
	fma.rn.f32 	%f1459, %f1356, %f1371, %f1379;
	fma.rn.f32 	%f1460, %f1357, %f1364, %f1380;
	fma.rn.f32 	%f1461, %f1357, %f1365, %f1381;
	fma.rn.f32 	%f1462, %f1357, %f1366, %f1382;
	fma.rn.f32 	%f1463, %f1357, %f1367, %f1383;
	fma.rn.f32 	%f1464, %f1357, %f1368, %f1384;
	fma.rn.f32 	%f1465, %f1357, %f1369, %f1385;
	fma.rn.f32 	%f1466, %f1357, %f1370, %f1386;
	fma.rn.f32 	%f1467, %f1357, %f1371, %f1387;
	fma.rn.f32 	%f1468, %f1358, %f1364, %f1388;
	fma.rn.f32 	%f1469, %f1358, %f1365, %f1389;
	fma.rn.f32 	%f1470, %f1358, %f1366, %f1390;
	fma.rn.f32 	%f1471, %f1358, %f1367, %f1391;
	fma.rn.f32 	%f1472, %f1358, %f1368, %f1392;
	fma.rn.f32 	%f1473, %f1358, %f1369, %f1393;
	fma.rn.f32 	%f1474, %f1358, %f1370, %f1394;
	fma.rn.f32 	%f1475, %f1358, %f1371, %f1395;
	fma.rn.f32 	%f1476, %f1359, %f1364, %f1396;
	fma.rn.f32 	%f1477, %f1359, %f1365, %f1397;
	fma.rn.f32 	%f1478, %f1359, %f1366, %f1398;
	fma.rn.f32 	%f1479, %f1359, %f1367, %f1399;
	fma.rn.f32 	%f1480, %f1359, %f1368, %f1400;
	fma.rn.f32 	%f1481, %f1359, %f1369, %f1401;
	fma.rn.f32 	%f1482, %f1359, %f1370, %f1402;
	fma.rn.f32 	%f1483, %f1359, %f1371, %f1403;
	fma.rn.f32 	%f1484, %f1360, %f1364, %f1404;
	fma.rn.f32 	%f1485, %f1360, %f1365, %f1405;
	fma.rn.f32 	%f1486, %f1360, %f1366, %f1406;
	fma.rn.f32 	%f1487, %f1360, %f1367, %f1407;
	fma.rn.f32 	%f1488, %f1360, %f1368, %f1408;
	fma.rn.f32 	%f1489, %f1360, %f1369, %f1409;
	fma.rn.f32 	%f1490, %f1360, %f1370, %f1410;
	fma.rn.f32 	%f1491, %f1360, %f1371, %f1411;
	fma.rn.f32 	%f1492, %f1361, %f1364, %f1412;
	fma.rn.f32 	%f1493, %f1361, %f1365, %f1413;
	fma.rn.f32 	%f1494, %f1361, %f1366, %f1414;
	fma.rn.f32 	%f1495, %f1361, %f1367, %f1415;
	fma.rn.f32 	%f1496, %f1361, %f1368, %f1416;
	fma.rn.f32 	%f1497, %f1361, %f1369, %f1417;
	fma.rn.f32 	%f1498, %f1361, %f1370, %f1418;
	fma.rn.f32 	%f1499, %f1361, %f1371, %f1419;
	fma.rn.f32 	%f1500, %f1362, %f1364, %f1420;
	fma.rn.f32 	%f1501, %f1362, %f1365, %f1421;
	fma.rn.f32 	%f1502, %f1362, %f1366, %f1422;
	fma.rn.f32 	%f1503, %f1362, %f1367, %f1423;
	fma.rn.f32 	%f1504, %f1362, %f1368, %f1424;
	fma.rn.f32 	%f1505, %f1362, %f1369, %f1425;
	fma.rn.f32 	%f1506, %f1362, %f1370, %f1426;
	fma.rn.f32 	%f1507, %f1362, %f1371, %f1427;
	fma.rn.f32 	%f1508, %f1363, %f1364, %f1428;
	fma.rn.f32 	%f1509, %f1363, %f1365, %f1429;
	fma.rn.f32 	%f1510, %f1363, %f1366, %f1430;
	fma.rn.f32 	%f1511, %f1363, %f1367, %f1431;
	fma.rn.f32 	%f1512, %f1363, %f1368, %f1432;
	fma.rn.f32 	%f1513, %f1363, %f1369, %f1433;
	fma.rn.f32 	%f1514, %f1363, %f1370, %f1434;
	fma.rn.f32 	%f1515, %f1363, %f1371, %f1435;
	ld.shared.v4.f32 	{%f164, %f163, %f162, %f161}, [%r106+7680];
	ld.shared.v4.f32 	{%f168, %f167, %f166, %f165}, [%r106+7936];
	ld.shared.v4.f32 	{%f172, %f171, %f170, %f169}, [%r109+7680];
	ld.shared.v4.f32 	{%f176, %f175, %f174, %f173}, [%r109+7936];
	fma.rn.f32 	%f177, %f1436, %f1444, %f1452;
	fma.rn.f32 	%f178, %f1436, %f1445, %f1453;
	fma.rn.f32 	%f179, %f1436, %f1446, %f1454;
	fma.rn.f32 	%f180, %f1436, %f1447, %f1455;
	fma.rn.f32 	%f181, %f1436, %f1448, %f1456;
	fma.rn.f32 	%f182, %f1436, %f1449, %f1457;
	fma.rn.f32 	%f183, %f1436, %f1450, %f1458;
	fma.rn.f32 	%f184, %f1436, %f1451, %f1459;
	fma.rn.f32 	%f185, %f1437, %f1444, %f1460;
	fma.rn.f32 	%f186, %f1437, %f1445, %f1461;
	fma.rn.f32 	%f187, %f1437, %f1446, %f1462;
	fma.rn.f32 	%f188, %f1437, %f1447, %f1463;
	fma.rn.f32 	%f189, %f1437, %f1448, %f1464;
	fma.rn.f32 	%f190, %f1437, %f1449, %f1465;
	fma.rn.f32 	%f191, %f1437, %f1450, %f1466;
	fma.rn.f32 	%f192, %f1437, %f1451, %f1467;
	fma.rn.f32 	%f193, %f1438, %f1444, %f1468;
	fma.rn.f32 	%f194, %f1438, %f1445, %f1469;
	fma.rn.f32 	%f195, %f1438, %f1446, %f1470;
	fma.rn.f32 	%f196, %f1438, %f1447, %f1471;
	fma.rn.f32 	%f197, %f1438, %f1448, %f1472;
	fma.rn.f32 	%f198, %f1438, %f1449, %f1473;
	fma.rn.f32 	%f199, %f1438, %f1450, %f1474;
	fma.rn.f32 	%f200, %f1438, %f1451, %f1475;
	fma.rn.f32 	%f201, %f1439, %f1444, %f1476;
	fma.rn.f32 	%f202, %f1439, %f1445, %f1477;
	fma.rn.f32 	%f203, %f1439, %f1446, %f1478;
	fma.rn.f32 	%f204, %f1439, %f1447, %f1479;
	fma.rn.f32 	%f205, %f1439, %f1448, %f1480;
	fma.rn.f32 	%f206, %f1439, %f1449, %f1481;
	fma.rn.f32 	%f207, %f1439, %f1450, %f1482;
	fma.rn.f32 	%f208, %f1439, %f1451, %f1483;
	fma.rn.f32 	%f209, %f1440, %f1444, %f1484;
	fma.rn.f32 	%f210, %f1440, %f1445, %f1485;
	fma.rn.f32 	%f211, %f1440, %f1446, %f1486;
	fma.rn.f32 	%f212, %f1440, %f1447, %f1487;
	fma.rn.f32 	%f213, %f1440, %f1448, %f1488;
	fma.rn.f32 	%f214, %f1440, %f1449, %f1489;
	fma.rn.f32 	%f215, %f1440, %f1450, %f1490;
	fma.rn.f32 	%f216, %f1440, %f1451, %f1491;
	fma.rn.f32 	%f217, %f1441, %f1444, %f1492;
	fma.rn.f32 	%f218, %f1441, %f1445, %f1493;
	fma.rn.f32 	%f219, %f1441, %f1446, %f1494;
	fma.rn.f32 	%f220, %f1441, %f1447, %f1495;
	fma.rn.f32 	%f221, %f1441, %f1448, %f1496;
	fma.rn.f32 	%f222, %f1441, %f1449, %f1497;
	fma.rn.f32 	%f223, %f1441, %f1450, %f1498;
	fma.rn.f32 	%f224, %f1441, %f1451, %f1499;
	fma.rn.f32 	%f225, %f1442, %f1444, %f1500;
	fma.rn.f32 	%f226, %f1442, %f1445, %f1501;
	fma.rn.f32 	%f227, %f1442, %f1446, %f1502;
	fma.rn.f32 	%f228, %f1442, %f1447, %f1503;
	fma.rn.f32 	%f229, %f1442, %f1448, %f1504;
	fma.rn.f32 	%f230, %f1442, %f1449, %f1505;
	fma.rn.f32 	%f231, %f1442, %f1450, %f1506;
	fma.rn.f32 	%f232, %f1442, %f1451, %f1507;
	fma.rn.f32 	%f233, %f1443, %f1444, %f1508;
	fma.rn.f32 	%f234, %f1443, %f1445, %f1509;
	fma.rn.f32 	%f235, %f1443, %f1446, %f1510;
	fma.rn.f32 	%f236, %f1443, %f1447, %f1511;
	fma.rn.f32 	%f237, %f1443, %f1448, %f1512;
	fma.rn.f32 	%f238, %f1443, %f1449, %f1513;
	fma.rn.f32 	%f239, %f1443, %f1450, %f1514;
	fma.rn.f32 	%f240, %f1443, %f1451, %f1515;
	add.s32 	%r110, %r272, -8;
	setp.ge.s32 	%p30, %r110, %r60;
	add.s32 	%r18, %r100, %r98;
	mov.u32 	%r276, %r275;
	@%p30 bra 	$L__BB3_19;
	mov.u32 	%r111, %tid.x;
	shl.b32 	%r112, %r111, 11;
	or.b32  	%r113, %r112, %r111;
	and.b32  	%r114, %r113, 7164;
	mov.u32 	%r115, _ZZ14gemm_kernel_NNE6smem_a;
	add.s32 	%r116, %r115, %r114;
	shl.b32 	%r117, %r275, 13;
	add.s32 	%r118, %r116, %r117;
	st.shared.f32 	[%r118], %f1759;
	st.shared.f32 	[%r118+512], %f1760;
	st.shared.f32 	[%r118+1024], %f1761;
	st.shared.f32 	[%r118+1536], %f1762;
	st.shared.f32 	[%r118+256], %f1763;
	st.shared.f32 	[%r118+768], %f1764;
	st.shared.f32 	[%r118+1280], %f1765;
	st.shared.f32 	[%r118+1792], %f1766;
	shl.b32 	%r119, %r111, 4;
	add.s32 	%r120, %r18, %r119;
	st.shared.v4.f32 	[%r120], {%f1770, %f1769, %f1768, %f1767};
	st.shared.v4.f32 	[%r120+4096], {%f1774, %f1773, %f1772, %f1771};
	bar.sync 	0;
	mov.u32 	%r276, %r17;
$L__BB3_19:
	ld.param.u32 	%r237, [gemm_kernel_NN_param_6];
	shl.b32 	%r121, %r275, 13;
	mov.u32 	%r122, _ZZ14gemm_kernel_NNE6smem_a;
	add.s32 	%r123, %r122, %r121;
	mov.u32 	%r124, %tid.x;
	shr.u32 	%r20, %r124, 4;
	and.b32  	%r125, %r124, 1008;
	add.s32 	%r126, %r123, %r125;
	ld.shared.v4.f32 	{%f1750, %f1749, %f1748, %f1747}, [%r126];
	ld.shared.v4.f32 	{%f1746, %f1745, %f1744, %f1743}, [%r126+256];
	and.b32  	%r21, %r124, 15;
	shl.b32 	%r127, %r124, 4;
	and.b32  	%r128, %r127, 240;
	add.s32 	%r129, %r18, %r128;
	ld.shared.v4.f32 	{%f1758, %f1757, %f1756, %f1755}, [%r129];
	ld.shared.v4.f32 	{%f1754, %f1753, %f1752, %f1751}, [%r129+256];
	fma.rn.f32 	%f1742, %f164, %f172, %f177;
	fma.rn.f32 	%f1741, %f164, %f171, %f178;
	fma.rn.f32 	%f1740, %f164, %f170, %f179;
	fma.rn.f32 	%f1739, %f164, %f169, %f180;
	fma.rn.f32 	%f1738, %f164, %f176, %f181;
	fma.rn.f32 	%f1737, %f164, %f175, %f182;
	fma.rn.f32 	%f1736, %f164, %f174, %f183;
	fma.rn.f32 	%f1735, %f164, %f173, %f184;
	fma.rn.f32 	%f1734, %f163, %f172, %f185;
	fma.rn.f32 	%f1733, %f163, %f171, %f186;
	fma.rn.f32 	%f1732, %f163, %f170, %f187;
	fma.rn.f32 	%f1731, %f163, %f169, %f188;
	fma.rn.f32 	%f1730, %f163, %f176, %f189;
	fma.rn.f32 	%f1729, %f163, %f175, %f190;
	fma.rn.f32 	%f1728, %f163, %f174, %f191;
	fma.rn.f32 	%f1727, %f163, %f173, %f192;
	fma.rn.f32 	%f1726, %f162, %f172, %f193;
	fma.rn.f32 	%f1725, %f162, %f171, %f194;
	fma.rn.f32 	%f1724, %f162, %f170, %f195;
	fma.rn.f32 	%f1723, %f162, %f169, %f196;
	fma.rn.f32 	%f1722, %f162, %f176, %f197;
	fma.rn.f32 	%f1721, %f162, %f175, %f198;
	fma.rn.f32 	%f1720, %f162, %f174, %f199;
	fma.rn.f32 	%f1719, %f162, %f173, %f200;
	fma.rn.f32 	%f1718, %f161, %f172, %f201;
	fma.rn.f32 	%f1717, %f161, %f171, %f202;
	fma.rn.f32 	%f1716, %f161, %f170, %f203;
	fma.rn.f32 	%f1715, %f161, %f169, %f204;
	fma.rn.f32 	%f1714, %f161, %f176, %f205;
	fma.rn.f32 	%f1713, %f161, %f175, %f206;
	fma.rn.f32 	%f1712, %f161, %f174, %f207;
	fma.rn.f32 	%f1711, %f161, %f173, %f208;
	fma.rn.f32 	%f1710, %f168, %f172, %f209;
	fma.rn.f32 	%f1709, %f168, %f171, %f210;
	fma.rn.f32 	%f1708, %f168, %f170, %f211;
	fma.rn.f32 	%f1707, %f168, %f169, %f212;
	fma.rn.f32 	%f1706, %f168, %f176, %f213;
	fma.rn.f32 	%f1705, %f168, %f175, %f214;
	fma.rn.f32 	%f1704, %f168, %f174, %f215;
	fma.rn.f32 	%f1703, %f168, %f173, %f216;
	fma.rn.f32 	%f1702, %f167, %f172, %f217;
	fma.rn.f32 	%f1701, %f167, %f171, %f218;
	fma.rn.f32 	%f1700, %f167, %f170, %f219;
	fma.rn.f32 	%f1699, %f167, %f169, %f220;
	fma.rn.f32 	%f1698, %f167, %f176, %f221;
	fma.rn.f32 	%f1697, %f167, %f175, %f222;
	fma.rn.f32 	%f1696, %f167, %f174, %f223;
	fma.rn.f32 	%f1695, %f167, %f173, %f224;
	fma.rn.f32 	%f1694, %f166, %f172, %f225;
	fma.rn.f32 	%f1693, %f166, %f171, %f226;
	fma.rn.f32 	%f1692, %f166, %f170, %f227;
	fma.rn.f32 	%f1691, %f166, %f169, %f228;
	fma.rn.f32 	%f1690, %f166, %f176, %f229;
	fma.rn.f32 	%f1689, %f166, %f175, %f230;
	fma.rn.f32 	%f1688, %f166, %f174, %f231;
	fma.rn.f32 	%f1687, %f166, %f173, %f232;
	fma.rn.f32 	%f1686, %f165, %f172, %f233;
	fma.rn.f32 	%f1685, %f165, %f171, %f234;
	fma.rn.f32 	%f1684, %f165, %f170, %f235;
	fma.rn.f32 	%f1683, %f165, %f169, %f236;
	fma.rn.f32 	%f1682, %f165, %f176, %f237;
	fma.rn.f32 	%f1681, %f165, %f175, %f238;
	fma.rn.f32 	%f1680, %f165, %f174, %f239;
	fma.rn.f32 	%f1679, %f165, %f173, %f240;
	shl.b32 	%r130, %r237, 4;
	add.s32 	%r274, %r274, %r130;
	add.s64 	%rd120, %rd120, 64;
	add.s32 	%r273, %r273, %r130;
	add.s32 	%r24, %r272, 16;
	add.s32 	%r131, %r272, -8;
	setp.lt.s32 	%p31, %r131, %r60;
	mov.u32 	%r271, %r16;
	mov.u32 	%r272, %r24;
	mov.u32 	%r275, %r276;
	@%p31 bra 	$L__BB3_9;
	ld.param.f32 	%f1645, [gemm_kernel_NN_param_4];
	ld.param.f32 	%f1644, [gemm_kernel_NN_param_3];
	mul.f32 	%f321, %f1644, %f1742;
	mul.f32 	%f322, %f1644, %f1741;
	mul.f32 	%f323, %f1644, %f1740;
	mul.f32 	%f324, %f1644, %f1739;
	mul.f32 	%f325, %f1644, %f1738;
	mul.f32 	%f326, %f1644, %f1737;
	mul.f32 	%f327, %f1644, %f1736;
	mul.f32 	%f328, %f1644, %f1735;
	mul.f32 	%f329, %f1644, %f1734;
	mul.f32 	%f330, %f1644, %f1733;
	mul.f32 	%f331, %f1644, %f1732;
	mul.f32 	%f332, %f1644, %f1731;
	mul.f32 	%f333, %f1644, %f1730;
	mul.f32 	%f334, %f1644, %f1729;
	mul.f32 	%f335, %f1644, %f1728;
	mul.f32 	%f336, %f1644, %f1727;
	mul.f32 	%f337, %f1644, %f1726;
	mul.f32 	%f338, %f1644, %f1725;
	mul.f32 	%f339, %f1644, %f1724;
	mul.f32 	%f340, %f1644, %f1723;
	mul.f32 	%f341, %f1644, %f1722;
	mul.f32 	%f342, %f1644, %f1721;
	mul.f32 	%f343, %f1644, %f1720;
	mul.f32 	%f344, %f1644, %f1719;
	mul.f32 	%f345, %f1644, %f1718;
	mul.f32 	%f346, %f1644, %f1717;
	mul.f32 	%f347, %f1644, %f1716;
	mul.f32 	%f348, %f1644, %f1715;
	mul.f32 	%f349, %f1644, %f1714;
	mul.f32 	%f350, %f1644, %f1713;
	mul.f32 	%f351, %f1644, %f1712;
	mul.f32 	%f352, %f1644, %f1711;
	mul.f32 	%f353, %f1644, %f1710;
	mul.f32 	%f354, %f1644, %f1709;
	mul.f32 	%f355, %f1644, %f1708;
	mul.f32 	%f356, %f1644, %f1707;
	mul.f32 	%f357, %f1644, %f1706;
	mul.f32 	%f358, %f1644, %f1705;
	mul.f32 	%f359, %f1644, %f1704;
	mul.f32 	%f360, %f1644, %f1703;
	mul.f32 	%f361, %f1644, %f1702;
	mul.f32 	%f362, %f1644, %f1701;
	mul.f32 	%f363, %f1644, %f1700;
	mul.f32 	%f364, %f1644, %f1699;
	mul.f32 	%f365, %f1644, %f1698;
	mul.f32 	%f366, %f1644, %f1697;
	mul.f32 	%f367, %f1644, %f1696;
	mul.f32 	%f368, %f1644, %f1695;
	mul.f32 	%f369, %f1644, %f1694;
	mul.f32 	%f370, %f1644, %f1693;
	mul.f32 	%f371, %f1644, %f1692;
	mul.f32 	%f372, %f1644, %f1691;
	mul.f32 	%f373, %f1644, %f1690;
	mul.f32 	%f374, %f1644, %f1689;
	mul.f32 	%f375, %f1644, %f1688;
	mul.f32 	%f376, %f1644, %f1687;
	mul.f32 	%f377, %f1644, %f1686;
	mul.f32 	%f378, %f1644, %f1685;
	mul.f32 	%f379, %f1644, %f1684;
	mul.f32 	%f380, %f1644, %f1683;
	mul.f32 	%f381, %f1644, %f1682;
	mul.f32 	%f382, %f1644, %f1681;
	mul.f32 	%f383, %f1644, %f1680;
	mul.f32 	%f384, %f1644, %f1679;
	shl.b32 	%r25, %r20, 2;
	mov.u32 	%r132, %ctaid.y;
	shl.b32 	%r133, %r132, 7;
	add.s32 	%r26, %r25, %r133;
	shl.b32 	%r134, %r21, 2;
	mov.u32 	%r135, %ctaid.x;
	shl.b32 	%r136, %r135, 7;
	or.b32  	%r27, %r134, %r136;
	setp.eq.f32 	%p32, %f1645, 0f00000000;
	cvt.u64.u32 	%rd9, %r21;
	@%p32 bra 	$L__BB3_37;
	ld.param.u32 	%r246, [gemm_kernel_NN_param_6];
	ld.param.u32 	%r211, [gemm_kernel_NN_param_5];
	setp.lt.u32 	%p57, %r26, %r211;
	mul.lo.s32 	%r28, %r25, %r246;
	shr.s32 	%r151, %r28, 2;
	add.s32 	%r152, %r151, %r21;
	cvt.s64.s32 	%rd76, %r151;
	add.s64 	%rd77, %rd76, %rd9;
	setp.lt.u32 	%p58, %r27, %r246;
	and.pred  	%p59, %p57, %p58;
	mul.wide.s32 	%rd78, %r152, 16;
	add.s64 	%rd10, %rd5, %rd78;
	shl.b64 	%rd79, %rd77, 4;
	add.s64 	%rd11, %rd5, %rd79;
	@%p59 bra 	$L__BB3_22;
	bra.uni 	$L__BB3_23;
$L__BB3_22:
	ld.param.f32 	%f1646, [gemm_kernel_NN_param_4];
	ld.global.v4.f32 	{%f1516, %f1517, %f1518, %f1519}, [%rd10];
	fma.rn.f32 	%f1520, %f1646, %f1516, %f321;
	fma.rn.f32 	%f1521, %f1646, %f1517, %f322;
	fma.rn.f32 	%f1522, %f1646, %f1518, %f323;
	fma.rn.f32 	%f1523, %f1646, %f1519, %f324;
	st.global.v4.f32 	[%rd11], {%f1520, %f1521, %f1522, %f1523};
$L__BB3_23:
	ld.param.u32 	%r247, [gemm_kernel_NN_param_6];
	ld.param.u32 	%r212, [gemm_kernel_NN_param_5];
	setp.ge.u32 	%p60, %r26, %r212;
	add.s32 	%r32, %r27, 64;
	setp.ge.u32 	%p61, %r32, %r247;
	or.pred  	%p62, %p60, %p61;
	@%p62 bra 	$L__BB3_25;
	ld.param.f32 	%f1647, [gemm_kernel_NN_param_4];
	ld.global.v4.f32 	{%f1524, %f1525, %f1526, %f1527}, [%rd10+256];
	fma.rn.f32 	%f1528, %f1647, %f1524, %f325;
	fma.rn.f32 	%f1529, %f1647, %f1525, %f326;
	fma.rn.f32 	%f1530, %f1647, %f1526, %f327;
	fma.rn.f32 	%f1531, %f1647, %f1527, %f328;
	st.global.v4.f32 	[%rd11+256], {%f1528, %f1529, %f1530, %f1531};
$L__BB3_25:
	ld.param.u32 	%r248, [gemm_kernel_NN_param_6];
	ld.param.u32 	%r213, [gemm_kernel_NN_param_5];
	setp.lt.u32 	%p63, %r27, %r248;
	add.s32 	%r33, %r26, 1;
	setp.lt.u32 	%p64, %r33, %r213;
	add.s32 	%r34, %r28, %r248;
	shr.s32 	%r153, %r34, 31;
	shr.u32 	%r154, %r153, 30;
	add.s32 	%r155, %r34, %r154;
	shr.s32 	%r156, %r155, 2;
	add.s32 	%r157, %r156, %r21;
	cvt.s64.s32 	%rd80, %r156;
	add.s64 	%rd81, %rd80, %rd9;
	and.pred  	%p65, %p64, %p63;
	mul.wide.s32 	%rd82, %r157, 16;
	add.s64 	%rd16, %rd5, %rd82;
	shl.b64 	%rd83, %rd81, 4;
	add.s64 	%rd17, %rd5, %rd83;
	@%p65 bra 	$L__BB3_26;
	bra.uni 	$L__BB3_27;
$L__BB3_26:
	ld.param.f32 	%f1648, [gemm_kernel_NN_param_4];
	ld.global.v4.f32 	{%f1532, %f1533, %f1534, %f1535}, [%rd16];
	fma.rn.f32 	%f1536, %f1648, %f1532, %f329;
	fma.rn.f32 	%f1537, %f1648, %f1533, %f330;
	fma.rn.f32 	%f1538, %f1648, %f1534, %f331;
	fma.rn.f32 	%f1539, %f1648, %f1535, %f332;
	st.global.v4.f32 	[%rd17], {%f1536, %f1537, %f1538, %f1539};
$L__BB3_27:
	ld.param.u32 	%r249, [gemm_kernel_NN_param_6];
	ld.param.u32 	%r214, [gemm_kernel_NN_param_5];
	setp.ge.u32 	%p66, %r33, %r214;
	setp.ge.u32 	%p67, %r32, %r249;
	or.pred  	%p68, %p66, %p67;
	@%p68 bra 	$L__BB3_29;
	ld.param.f32 	%f1649, [gemm_kernel_NN_param_4];
	ld.global.v4.f32 	{%f1540, %f1541, %f1542, %f1543}, [%rd16+256];
	fma.rn.f32 	%f1544, %f1649, %f1540, %f333;
	fma.rn.f32 	%f1545, %f1649, %f1541, %f334;
	fma.rn.f32 	%f1546, %f1649, %f1542, %f335;
	fma.rn.f32 	%f1547, %f1649, %f1543, %f336;
	st.global.v4.f32 	[%rd17+256], {%f1544, %f1545, %f1546, %f1547};
$L__BB3_29:
	ld.param.u32 	%r250, [gemm_kernel_NN_param_6];
	ld.param.u32 	%r215, [gemm_kernel_NN_param_5];
	setp.ge.u32 	%p69, %r27, %r250;
	add.s32 	%r29, %r26, 2;
	setp.ge.u32 	%p70, %r29, %r215;
	add.s32 	%r30, %r34, %r250;
	shr.s32 	%r158, %r30, 31;
	shr.u32 	%r159, %r158, 30;
	add.s32 	%r160, %r30, %r159;
	shr.s32 	%r161, %r160, 2;
	add.s32 	%r162, %r161, %r21;
	cvt.s64.s32 	%rd84, %r161;
	add.s64 	%rd85, %rd84, %rd9;
	mul.wide.s32 	%rd86, %r162, 16;
	add.s64 	%rd12, %rd5, %rd86;
	shl.b64 	%rd87, %rd85, 4;
	add.s64 	%rd13, %rd5, %rd87;
	or.pred  	%p71, %p70, %p69;
	@%p71 bra 	$L__BB3_31;
	ld.param.f32 	%f1650, [gemm_kernel_NN_param_4];
	ld.global.v4.f32 	{%f1548, %f1549, %f1550, %f1551}, [%rd12];
	fma.rn.f32 	%f1552, %f1650, %f1548, %f337;
	fma.rn.f32 	%f1553, %f1650, %f1549, %f338;
	fma.rn.f32 	%f1554, %f1650, %f1550, %f339;
	fma.rn.f32 	%f1555, %f1650, %f1551, %f340;
	st.global.v4.f32 	[%rd13], {%f1552, %f1553, %f1554, %f1555};
$L__BB3_31:
	ld.param.u32 	%r251, [gemm_kernel_NN_param_6];
	ld.param.u32 	%r216, [gemm_kernel_NN_param_5];
	setp.ge.u32 	%p72, %r32, %r251;
	setp.ge.u32 	%p73, %r29, %r216;
	or.pred  	%p74, %p73, %p72;
	@%p74 bra 	$L__BB3_33;
	ld.param.f32 	%f1651, [gemm_kernel_NN_param_4];
	ld.global.v4.f32 	{%f1556, %f1557, %f1558, %f1559}, [%rd12+256];
	fma.rn.f32 	%f1560, %f1651, %f1556, %f341;
	fma.rn.f32 	%f1561, %f1651, %f1557, %f342;
	fma.rn.f32 	%f1562, %f1651, %f1558, %f343;
	fma.rn.f32 	%f1563, %f1651, %f1559, %f344;
	st.global.v4.f32 	[%rd13+256], {%f1560, %f1561, %f1562, %f1563};
$L__BB3_33:
	ld.param.u32 	%r252, [gemm_kernel_NN_param_6];
	ld.param.u32 	%r217, [gemm_kernel_NN_param_5];
	setp.ge.u32 	%p75, %r27, %r252;
	add.s32 	%r31, %r26, 3;
	setp.ge.u32 	%p76, %r31, %r217;
	add.s32 	%r163, %r30, %r252;
	shr.s32 	%r164, %r163, 31;
	shr.u32 	%r165, %r164, 30;
	add.s32 	%r166, %r163, %r165;
	shr.s32 	%r167, %r166, 2;
	add.s32 	%r168, %r167, %r21;
	cvt.s64.s32 	%rd88, %r167;
	add.s64 	%rd89, %rd88, %rd9;
	mul.wide.s32 	%rd90, %r168, 16;
	add.s64 	%rd14, %rd5, %rd90;
	shl.b64 	%rd91, %rd89, 4;
	add.s64 	%rd15, %rd5, %rd91;
	or.pred  	%p77, %p76, %p75;
	@%p77 bra 	$L__BB3_35;
	ld.param.f32 	%f1652, [gemm_kernel_NN_param_4];
	ld.global.v4.f32 	{%f1564, %f1565, %f1566, %f1567}, [%rd14];
	fma.rn.f32 	%f1568, %f1652, %f1564, %f345;
	fma.rn.f32 	%f1569, %f1652, %f1565, %f346;
	fma.rn.f32 	%f1570, %f1652, %f1566, %f347;
	fma.rn.f32 	%f1571, %f1652, %f1567, %f348;
	st.global.v4.f32 	[%rd15], {%f1568, %f1569, %f1570, %f1571};
$L__BB3_35:
	ld.param.u32 	%r253, [gemm_kernel_NN_param_6];
	ld.param.u32 	%r218, [gemm_kernel_NN_param_5];
	setp.ge.u32 	%p78, %r32, %r253;
	setp.ge.u32 	%p79, %r31, %r218;
	or.pred  	%p80, %p79, %p78;
	@%p80 bra 	$L__BB3_53;
	ld.param.f32 	%f1653, [gemm_kernel_NN_param_4];
	ld.global.v4.f32 	{%f1572, %f1573, %f1574, %f1575}, [%rd14+256];
	fma.rn.f32 	%f1576, %f1653, %f1572, %f349;
	fma.rn.f32 	%f1577, %f1653, %f1573, %f350;
	fma.rn.f32 	%f1578, %f1653, %f1574, %f351;
	fma.rn.f32 	%f1579, %f1653, %f1575, %f352;
	st.global.v4.f32 	[%rd15+256], {%f1576, %f1577, %f1578, %f1579};
	bra.uni 	$L__BB3_53;
$L__BB3_37:
	ld.param.u32 	%r238, [gemm_kernel_NN_param_6];
	ld.param.u32 	%r203, [gemm_kernel_NN_param_5];
	setp.ge.u32 	%p33, %r26, %r203;
	mul.lo.s32 	%r35, %r25, %r238;
	shr.s32 	%r137, %r35, 2;
	cvt.s64.s32 	%rd64, %r137;
	add.s64 	%rd65, %rd64, %rd9;
	setp.ge.u32 	%p34, %r27, %r238;
	shl.b64 	%rd66, %rd65, 4;
	add.s64 	%rd18, %rd5, %rd66;
	or.pred  	%p35, %p33, %p34;
	@%p35 bra 	$L__BB3_39;
	st.global.v4.f32 	[%rd18], {%f321, %f322, %f323, %f324};
$L__BB3_39:
	ld.param.u32 	%r239, [gemm_kernel_NN_param_6];
	ld.param.u32 	%r204, [gemm_kernel_NN_param_5];
	setp.ge.u32 	%p36, %r26, %r204;
	add.s32 	%r36, %r27, 64;
	setp.ge.u32 	%p37, %r36, %r239;
	or.pred  	%p38, %p36, %p37;
	@%p38 bra 	$L__BB3_41;
	st.global.v4.f32 	[%rd18+256], {%f325, %f326, %f327, %f328};
$L__BB3_41:
	ld.param.u32 	%r240, [gemm_kernel_NN_param_6];
	ld.param.u32 	%r205, [gemm_kernel_NN_param_5];
	setp.ge.u32 	%p39, %r27, %r240;
	add.s32 	%r37, %r26, 1;
	setp.ge.u32 	%p40, %r37, %r205;
	add.s32 	%r38, %r35, %r240;
	shr.s32 	%r138, %r38, 31;
	shr.u32 	%r139, %r138, 30;
	add.s32 	%r140, %r38, %r139;
	shr.s32 	%r141, %r140, 2;
	cvt.s64.s32 	%rd67, %r141;
	add.s64 	%rd68, %rd67, %rd9;
	shl.b64 	%rd69, %rd68, 4;
	add.s64 	%rd19, %rd5, %rd69;
	or.pred  	%p41, %p40, %p39;
	@%p41 bra 	$L__BB3_43;
	st.global.v4.f32 	[%rd19], {%f329, %f330, %f331, %f332};
$L__BB3_43:
	ld.param.u32 	%r241, [gemm_kernel_NN_param_6];
	ld.param.u32 	%r206, [gemm_kernel_NN_param_5];
	setp.ge.u32 	%p42, %r37, %r206;
	setp.ge.u32 	%p43, %r36, %r241;
	or.pred  	%p44, %p42, %p43;
	@%p44 bra 	$L__BB3_45;
	st.global.v4.f32 	[%rd19+256], {%f333, %f334, %f335, %f336};
$L__BB3_45:
	ld.param.u32 	%r242, [gemm_kernel_NN_param_6];
	ld.param.u32 	%r207, [gemm_kernel_NN_param_5];
	setp.ge.u32 	%p45, %r27, %r242;
	add.s32 	%r39, %r26, 2;
	setp.ge.u32 	%p46, %r39, %r207;
	add.s32 	%r40, %r38, %r242;
	shr.s32 	%r142, %r40, 31;
	shr.u32 	%r143, %r142, 30;
	add.s32 	%r144, %r40, %r143;
	shr.s32 	%r145, %r144, 2;
	cvt.s64.s32 	%rd70, %r145;
	add.s64 	%rd71, %rd70, %rd9;
	shl.b64 	%rd72, %rd71, 4;
	add.s64 	%rd20, %rd5, %rd72;
	or.pred  	%p47, %p46, %p45;
	@%p47 bra 	$L__BB3_47;
	st.global.v4.f32 	[%rd20], {%f337, %f338, %f339, %f340};
$L__BB3_47:
	ld.param.u32 	%r243, [gemm_kernel_NN_param_6];
	ld.param.u32 	%r208, [gemm_kernel_NN_param_5];
	setp.ge.u32 	%p48, %r39, %r208;
	setp.ge.u32 	%p49, %r36, %r243;
	or.pred  	%p50, %p48, %p49;
	@%p50 bra 	$L__BB3_49;
	st.global.v4.f32 	[%rd20+256], {%f341, %f342, %f343, %f344};
$L__BB3_49:
	ld.param.u32 	%r244, [gemm_kernel_NN_param_6];
	ld.param.u32 	%r209, [gemm_kernel_NN_param_5];
	setp.ge.u32 	%p51, %r27, %r244;
	add.s32 	%r41, %r26, 3;
	setp.ge.u32 	%p52, %r41, %r209;
	add.s32 	%r146, %r40, %r244;
	shr.s32 	%r147, %r146, 31;
	shr.u32 	%r148, %r147, 30;
	add.s32 	%r149, %r146, %r148;
	shr.s32 	%r150, %r149, 2;
	cvt.s64.s32 	%rd73, %r150;
	add.s64 	%rd74, %rd73, %rd9;
	shl.b64 	%rd75, %rd74, 4;
	add.s64 	%rd21, %rd5, %rd75;
	or.pred  	%p53, %p52, %p51;
	@%p53 bra 	$L__BB3_51;
	st.global.v4.f32 	[%rd21], {%f345, %f346, %f347, %f348};
$L__BB3_51:
	ld.param.u32 	%r245, [gemm_kernel_NN_param_6];
	ld.param.u32 	%r210, [gemm_kernel_NN_param_5];
	setp.ge.u32 	%p54, %r41, %r210;
	setp.ge.u32 	%p55, %r36, %r245;
	or.pred  	%p56, %p54, %p55;
	@%p56 bra 	$L__BB3_53;
	st.global.v4.f32 	[%rd21+256], {%f349, %f350, %f351, %f352};
$L__BB3_53:
	ld.param.f32 	%f1654, [gemm_kernel_NN_param_4];
	setp.eq.f32 	%p81, %f1654, 0f00000000;
	add.s32 	%r42, %r26, 64;
	@%p81 bra 	$L__BB3_70;
	ld.param.u32 	%r262, [gemm_kernel_NN_param_6];
	ld.param.u32 	%r227, [gemm_kernel_NN_param_5];
	add.s32 	%r184, %r25, 64;
	setp.lt.u32 	%p106, %r42, %r227;
	mul.lo.s32 	%r43, %r184, %r262;
	shr.s32 	%r185, %r43, 2;
	add.s32 	%r186, %r185, %r21;
	cvt.s64.s32 	%rd104, %r185;
	add.s64 	%rd105, %rd104, %rd9;
	setp.lt.u32 	%p107, %r27, %r262;
	and.pred  	%p108, %p106, %p107;
	mul.wide.s32 	%rd106, %r186, 16;
	add.s64 	%rd22, %rd5, %rd106;
	shl.b64 	%rd107, %rd105, 4;
	add.s64 	%rd23, %rd5, %rd107;
	@%p108 bra 	$L__BB3_55;
	bra.uni 	$L__BB3_56;
$L__BB3_55:
	ld.param.f32 	%f1655, [gemm_kernel_NN_param_4];
	ld.global.v4.f32 	{%f1580, %f1581, %f1582, %f1583}, [%rd22];
	fma.rn.f32 	%f1584, %f1655, %f1580, %f353;
	fma.rn.f32 	%f1585, %f1655, %f1581, %f354;
	fma.rn.f32 	%f1586, %f1655, %f1582, %f355;
	fma.rn.f32 	%f1587, %f1655, %f1583, %f356;
	st.global.v4.f32 	[%rd23], {%f1584, %f1585, %f1586, %f1587};
$L__BB3_56:
	ld.param.u32 	%r263, [gemm_kernel_NN_param_6];
	ld.param.u32 	%r228, [gemm_kernel_NN_param_5];
	setp.ge.u32 	%p109, %r42, %r228;
	add.s32 	%r47, %r27, 64;
	setp.ge.u32 	%p110, %r47, %r263;
	or.pred  	%p111, %p109, %p110;
	@%p111 bra 	$L__BB3_58;
	ld.param.f32 	%f1656, [gemm_kernel_NN_param_4];
	ld.global.v4.f32 	{%f1588, %f1589, %f1590, %f1591}, [%rd22+256];
	fma.rn.f32 	%f1592, %f1656, %f1588, %f357;
	fma.rn.f32 	%f1593, %f1656, %f1589, %f358;
	fma.rn.f32 	%f1594, %f1656, %f1590, %f359;
	fma.rn.f32 	%f1595, %f1656, %f1591, %f360;
	st.global.v4.f32 	[%rd23+256], {%f1592, %f1593, %f1594, %f1595};
$L__BB3_58:
	ld.param.u32 	%r264, [gemm_kernel_NN_param_6];
	ld.param.u32 	%r229, [gemm_kernel_NN_param_5];
	setp.lt.u32 	%p112, %r27, %r264;
	add.s32 	%r48, %r26, 65;
	setp.lt.u32 	%p113, %r48, %r229;
	add.s32 	%r49, %r43, %r264;
	shr.s32 	%r187, %r49, 31;
	shr.u32 	%r188, %r187, 30;
	add.s32 	%r189, %r49, %r188;
	shr.s32 	%r190, %r189, 2;
	add.s32 	%r191, %r190, %r21;
	cvt.s64.s32 	%rd108, %r190;
	add.s64 	%rd109, %rd108, %rd9;
	and.pred  	%p114, %p113, %p112;
	mul.wide.s32 	%rd110, %r191, 16;
	add.s64 	%rd28, %rd5, %rd110;
	shl.b64 	%rd111, %rd109, 4;
	add.s64 	%rd29, %rd5, %rd111;
	@%p114 bra 	$L__BB3_59;
	bra.uni 	$L__BB3_60;
$L__BB3_59:
	ld.param.f32 	%f1657, [gemm_kernel_NN_param_4];
	ld.global.v4.f32 	{%f1596, %f1597, %f1598, %f1599}, [%rd28];
	fma.rn.f32 	%f1600, %f1657, %f1596, %f361;
	fma.rn.f32 	%f1601, %f1657, %f1597, %f362;
	fma.rn.f32 	%f1602, %f1657, %f1598, %f363;
	fma.rn.f32 	%f1603, %f1657, %f1599, %f364;
	st.global.v4.f32 	[%rd29], {%f1600, %f1601, %f1602, %f1603};
$L__BB3_60:
	ld.param.u32 	%r265, [gemm_kernel_NN_param_6];
	ld.param.u32 	%r230, [gemm_kernel_NN_param_5];
	setp.ge.u32 	%p115, %r48, %r230;
	setp.ge.u32 	%p116, %r47, %r265;
	or.pred  	%p117, %p115, %p116;
	@%p117 bra 	$L__BB3_62;
	ld.param.f32 	%f1658, [gemm_kernel_NN_param_4];
	ld.global.v4.f32 	{%f1604, %f1605, %f1606, %f1607}, [%rd28+256];
	fma.rn.f32 	%f1608, %f1658, %f1604, %f365;
	fma.rn.f32 	%f1609, %f1658, %f1605, %f366;
	fma.rn.f32 	%f1610, %f1658, %f1606, %f367;
	fma.rn.f32 	%f1611, %f1658, %f1607, %f368;
	st.global.v4.f32 	[%rd29+256], {%f1608, %f1609, %f1610, %f1611};
$L__BB3_62:
	ld.param.u32 	%r266, [gemm_kernel_NN_param_6];
	ld.param.u32 	%r231, [gemm_kernel_NN_param_5];
	setp.ge.u32 	%p118, %r27, %r266;
	add.s32 	%r44, %r26, 66;
	setp.ge.u32 	%p119, %r44, %r231;
	add.s32 	%r45, %r49, %r266;
	shr.s32 	%r192, %r45, 31;
	shr.u32 	%r193, %r192, 30;
	add.s32 	%r194, %r45, %r193;
	shr.s32 	%r195, %r194, 2;
	add.s32 	%r196, %r195, %r21;
	cvt.s64.s32 	%rd112, %r195;
	add.s64 	%rd113, %rd112, %rd9;
	mul.wide.s32 	%rd114, %r196, 16;
	add.s64 	%rd24, %rd5, %rd114;
	shl.b64 	%rd115, %rd113, 4;
	add.s64 	%rd25, %rd5, %rd115;
	or.pred  	%p120, %p119, %p118;
	@%p120 bra 	$L__BB3_64;
	ld.param.f32 	%f1659, [gemm_kernel_NN_param_4];
	ld.global.v4.f32 	{%f1612, %f1613, %f1614, %f1615}, [%rd24];
	fma.rn.f32 	%f1616, %f1659, %f1612, %f369;
	fma.rn.f32 	%f1617, %f1659, %f1613, %f370;
	fma.rn.f32 	%f1618, %f1659, %f1614, %f371;
	fma.rn.f32 	%f1619, %f1659, %f1615, %f372;
	st.global.v4.f32 	[%rd25], {%f1616, %f1617, %f1618, %f1619};
$L__BB3_64:
	ld.param.u32 	%r267, [gemm_kernel_NN_param_6];
	ld.param.u32 	%r232, [gemm_kernel_NN_param_5];
	setp.ge.u32 	%p121, %r47, %r267;
	setp.ge.u32 	%p122, %r44, %r232;
	or.pred  	%p123, %p122, %p121;
	@%p123 bra 	$L__BB3_66;
	ld.param.f32 	%f1660, [gemm_kernel_NN_param_4];
	ld.global.v4.f32 	{%f1620, %f1621, %f1622, %f1623}, [%rd24+256];
	fma.rn.f32 	%f1624, %f1660, %f1620, %f373;
	fma.rn.f32 	%f1625, %f1660, %f1621, %f374;
	fma.rn.f32 	%f1626, %f1660, %f1622, %f375;
	fma.rn.f32 	%f1627, %f1660, %f1623, %f376;
	st.global.v4.f32 	[%rd25+256], {%f1624, %f1625, %f1626, %f1627};
$L__BB3_66:
	ld.param.u32 	%r268, [gemm_kernel_NN_param_6];
	ld.param.u32 	%r233, [gemm_kernel_NN_param_5];
	setp.ge.u32 	%p124, %r27, %r268;
	add.s32 	%r46, %r26, 67;
	setp.ge.u32 	%p125, %r46, %r233;
	add.s32 	%r197, %r45, %r268;
	shr.s32 	%r198, %r197, 31;
	shr.u32 	%r199, %r198, 30;
	add.s32 	%r200, %r197, %r199;
	shr.s32 	%r201, %r200, 2;
	add.s32 	%r202, %r201, %r21;
	cvt.s64.s32 	%rd116, %r201;
	add.s64 	%rd117, %rd116, %rd9;
	mul.wide.s32 	%rd118, %r202, 16;
	add.s64 	%rd26, %rd5, %rd118;
	shl.b64 	%rd119, %rd117, 4;
	add.s64 	%rd27, %rd5, %rd119;
	or.pred  	%p126, %p125, %p124;
	@%p126 bra 	$L__BB3_68;
	ld.param.f32 	%f1661, [gemm_kernel_NN_param_4];
	ld.global.v4.f32 	{%f1628, %f1629, %f1630, %f1631}, [%rd26];
	fma.rn.f32 	%f1632, %f1661, %f1628, %f377;
	fma.rn.f32 	%f1633, %f1661, %f1629, %f378;
	fma.rn.f32 	%f1634, %f1661, %f1630, %f379;
	fma.rn.f32 	%f1635, %f1661, %f1631, %f380;
	st.global.v4.f32 	[%rd27], {%f1632, %f1633, %f1634, %f1635};
$L__BB3_68:
	ld.param.u32 	%r269, [gemm_kernel_NN_param_6];
	ld.param.u32 	%r234, [gemm_kernel_NN_param_5];
	setp.ge.u32 	%p127, %r47, %r269;
	setp.ge.u32 	%p128, %r46, %r234;
	or.pred  	%p129, %p128, %p127;
	@%p129 bra 	$L__BB3_86;
	ld.param.f32 	%f1662, [gemm_kernel_NN_param_4];
	ld.global.v4.f32 	{%f1636, %f1637, %f1638, %f1639}, [%rd26+256];
	fma.rn.f32 	%f1640, %f1662, %f1636, %f381;
	fma.rn.f32 	%f1641, %f1662, %f1637, %f382;
	fma.rn.f32 	%f1642, %f1662, %f1638, %f383;
	fma.rn.f32 	%f1643, %f1662, %f1639, %f384;
	st.global.v4.f32 	[%rd27+256], {%f1640, %f1641, %f1642, %f1643};
	bra.uni 	$L__BB3_86;
$L__BB3_70:
	ld.param.u32 	%r254, [gemm_kernel_NN_param_6];
	ld.param.u32 	%r219, [gemm_kernel_NN_param_5];
	add.s32 	%r169, %r25, 64;
	setp.ge.u32 	%p82, %r42, %r219;
	mul.lo.s32 	%r50, %r169, %r254;
	shr.s32 	%r170, %r50, 2;
	cvt.s64.s32 	%rd92, %r170;
	add.s64 	%rd93, %rd92, %rd9;
	setp.ge.u32 	%p83, %r27, %r254;
	shl.b64 	%rd94, %rd93, 4;
	add.s64 	%rd30, %rd5, %rd94;
	or.pred  	%p84, %p82, %p83;
	@%p84 bra 	$L__BB3_72;
	st.global.v4.f32 	[%rd30], {%f353, %f354, %f355, %f356};
$L__BB3_72:
	ld.param.u32 	%r255, [gemm_kernel_NN_param_6];
	ld.param.u32 	%r220, [gemm_kernel_NN_param_5];
	setp.ge.u32 	%p85, %r42, %r220;
	add.s32 	%r51, %r27, 64;
	setp.ge.u32 	%p86, %r51, %r255;
	or.pred  	%p87, %p85, %p86;
	@%p87 bra 	$L__BB3_74;
	st.global.v4.f32 	[%rd30+256], {%f357, %f358, %f359, %f360};
$L__BB3_74:
	ld.param.u32 	%r256, [gemm_kernel_NN_param_6];
	ld.param.u32 	%r221, [gemm_kernel_NN_param_5];
	setp.ge.u32 	%p88, %r27, %r256;
	add.s32 	%r52, %r26, 65;
	setp.ge.u32 	%p89, %r52, %r221;
	add.s32 	%r53, %r50, %r256;
	shr.s32 	%r171, %r53, 31;
	shr.u32 	%r172, %r171, 30;
	add.s32 	%r173, %r53, %r172;
	shr.s32 	%r174, %r173, 2;
	cvt.s64.s32 	%rd95, %r174;
	add.s64 	%rd96, %rd95, %rd9;
	shl.b64 	%rd97, %rd96, 4;
	add.s64 	%rd31, %rd5, %rd97;
	or.pred  	%p90, %p89, %p88;
	@%p90 bra 	$L__BB3_76;
	st.global.v4.f32 	[%rd31], {%f361, %f362, %f363, %f364};
$L__BB3_76:
	ld.param.u32 	%r257, [gemm_kernel_NN_param_6];
	ld.param.u32 	%r222, [gemm_kernel_NN_param_5];
	setp.ge.u32 	%p91, %r52, %r222;
	setp.ge.u32 	%p92, %r51, %r257;
	or.pred  	%p93, %p91, %p92;
	@%p93 bra 	$L__BB3_78;
	st.global.v4.f32 	[%rd31+256], {%f365, %f366, %f367, %f368};
$L__BB3_78:
	ld.param.u32 	%r258, [gemm_kernel_NN_param_6];
	ld.param.u32 	%r223, [gemm_kernel_NN_param_5];
	setp.ge.u32 	%p94, %r27, %r258;
	add.s32 	%r54, %r26, 66;
	setp.ge.u32 	%p95, %r54, %r223;
	add.s32 	%r55, %r53, %r258;
	shr.s32 	%r175, %r55, 31;
	shr.u32 	%r176, %r175, 30;
	add.s32 	%r177, %r55, %r176;
	shr.s32 	%r178, %r177, 2;
	cvt.s64.s32 	%rd98, %r178;
	add.s64 	%rd99, %rd98, %rd9;
	shl.b64 	%rd100, %rd99, 4;
	add.s64 	%rd32, %rd5, %rd100;
	or.pred  	%p96, %p95, %p94;
	@%p96 bra 	$L__BB3_80;
	st.global.v4.f32 	[%rd32], {%f369, %f370, %f371, %f372};
$L__BB3_80:
	ld.param.u32 	%r259, [gemm_kernel_NN_param_6];
	ld.param.u32 	%r224, [gemm_kernel_NN_param_5];
	setp.ge.u32 	%p97, %r54, %r224;
	setp.ge.u32 	%p98, %r51, %r259;
	or.pred  	%p99, %p97, %p98;
	@%p99 bra 	$L__BB3_82;
	st.global.v4.f32 	[%rd32+256], {%f373, %f374, %f375, %f376};
$L__BB3_82:
	ld.param.u32 	%r260, [gemm_kernel_NN_param_6];
	ld.param.u32 	%r225, [gemm_kernel_NN_param_5];
	setp.ge.u32 	%p100, %r27, %r260;
	add.s32 	%r56, %r26, 67;
	setp.ge.u32 	%p101, %r56, %r225;
	add.s32 	%r179, %r55, %r260;
	shr.s32 	%r180, %r179, 31;
	shr.u32 	%r181, %r180, 30;
	add.s32 	%r182, %r179, %r181;
	shr.s32 	%r183, %r182, 2;
	cvt.s64.s32 	%rd101, %r183;
	add.s64 	%rd102, %rd101, %rd9;
	shl.b64 	%rd103, %rd102, 4;
	add.s64 	%rd33, %rd5, %rd103;
	or.pred  	%p102, %p101, %p100;
	@%p102 bra 	$L__BB3_84;
	st.global.v4.f32 	[%rd33], {%f377, %f378, %f379, %f380};
$L__BB3_84:
	ld.param.u32 	%r261, [gemm_kernel_NN_param_6];
	ld.param.u32 	%r226, [gemm_kernel_NN_param_5];
	setp.ge.u32 	%p103, %r56, %r226;
	setp.ge.u32 	%p104, %r51, %r261;
	or.pred  	%p105, %p103, %p104;
	@%p105 bra 	$L__BB3_86;
	st.global.v4.f32 	[%rd33+256], {%f381, %f382, %f383, %f384};
$L__BB3_86:
	ret;

}


// ===== COMPILED SASS (sm_100) =====

	.target	sm_100

	.elftype	@"ET_EXEC"


//--------------------- .note.nv.tkinfo           --------------------------
	.section	.note.nv.tkinfo,"",@"SHT_NOTE"
	.sectionflags	@"SHF_NOTE_NV_TKINFO"
	.tkinfo
        /*0018*/ 	.word	0x00000002
        /*0030*/ 	.string	""
        /*0030*/ 	.string	"ptxas"
        /*0030*/ 	.string	"Cuda compilation tools, release 13.0, V13.0.88"
        /*0030*/ 	.string	"Build cuda_13.0.r13.0/compiler.36424714_0"
        /*0030*/ 	.string	"-arch sm_100 -m 64 "



//--------------------- .note.nv.cuinfo           --------------------------
	.section	.note.nv.cuinfo,"",@"SHT_NOTE"
	.sectionflags	@"SHF_NOTE_NV_CUINFO"
        /*0018*/ 	.short	0x0002
        /*001a*/ 	.short	0x0064
        /*001c*/ 	.short	0x0082
	.zero		2


//--------------------- .nv.info                  --------------------------
	.section	.nv.info,"",@"SHT_CUDA_INFO"
	.align	4


	//----- nvinfo : EIATTR_REGCOUNT
	.align		4
        /*0000*/ 	.byte	0x04, 0x2f
        /*0002*/ 	.short	(.L_2 - .L_1)
	.align		4
.L_1:
        /*0004*/ 	.word	index@(matmul_naive)
        /*0008*/ 	.word	0x00000020


	//----- nvinfo : EIATTR_FRAME_SIZE
	.align		4
.L_2:
        /*000c*/ 	.byte	0x04, 0x11
        /*000e*/ 	.short	(.L_4 - .L_3)
	.align		4
.L_3:
        /*0010*/ 	.word	index@(matmul_naive)
        /*0014*/ 	.word	0x00000000


	//----- nvinfo : EIATTR_REGCOUNT
	.align		4
.L_4:
        /*0018*/ 	.byte	0x04, 0x2f
        /*001a*/ 	.short	(.L_6 - .L_5)
	.align		4
.L_5:
        /*001c*/ 	.word	index@(matmul_blocked)
        /*0020*/ 	.word	0x00000020


	//----- nvinfo : EIATTR_FRAME_SIZE
	.align		4
.L_6:
        /*0024*/ 	.byte	0x04, 0x11
        /*0026*/ 	.short	(.L_8 - .L_7)
	.align		4
.L_7:
        /*0028*/ 	.word	index@(matmul_blocked)
        /*002c*/ 	.word	0x00000000


	//----- nvinfo : EIATTR_REGCOUNT
	.align		4
.L_8:
        /*0030*/ 	.byte	0x04, 0x2f
        /*0032*/ 	.short	(.L_10 - .L_9)
	.align		4
.L_9:
        /*0034*/ 	.word	index@(matmul_blocked2)
        /*0038*/ 	.word	0x00000080


	//----- nvinfo : EIATTR_FRAME_SIZE
	.align		4
.L_10:
        /*003c*/ 	.byte	0x04, 0x11
        /*003e*/ 	.short	(.L_12 - .L_11)
	.align		4
.L_11:
        /*0040*/ 	.word	index@(matmul_blocked2)
        /*0044*/ 	.word	0x00000080


	//----- nvinfo : EIATTR_REGCOUNT
	.align		4
.L_12:
        /*0048*/ 	.byte	0x04, 0x2f
        /*004a*/ 	.short	(.L_14 - .L_13)
	.align		4
.L_13:
        /*004c*/ 	.word	index@(gemm_kernel_NN)
        /*0050*/ 	.word	0x00000080


	//----- nvinfo : EIATTR_FRAME_SIZE
	.align		4
.L_14:
        /*0054*/ 	.byte	0x04, 0x11
        /*0056*/ 	.short	(.L_16 - .L_15)
	.align		4
.L_15:
        /*0058*/ 	.word	index@(gemm_kernel_NN)
        /*005c*/ 	.word	0x00000000


	//----- nvinfo : EIATTR_MIN_STACK_SIZE
	.align		4
.L_16:
        /*0060*/ 	.byte	0x04, 0x12
        /*0062*/ 	.short	(.L_18 - .L_17)
	.align		4
.L_17:
        /*0064*/ 	.word	index@(gemm_kernel_NN)
        /*0068*/ 	.word	0x00000000


	//----- nvinfo : EIATTR_MIN_STACK_SIZE
	.align		4
.L_18:
        /*006c*/ 	.byte	0x04, 0x12
        /*006e*/ 	.short	(.L_20 - .L_19)
	.align		4
.L_19:
        /*0070*/ 	.word	index@(matmul_blocked2)
        /*0074*/ 	.word	0x00000080


	//----- nvinfo : EIATTR_MIN_STACK_SIZE
	.align		4
.L_20:
        /*0078*/ 	.byte	0x04, 0x12
        /*007a*/ 	.short	(.L_22 - .L_21)
	.align		4
.L_21:
        /*007c*/ 	.word	index@(matmul_blocked)
        /*0080*/ 	.word	0x00000000


	//----- nvinfo : EIATTR_MIN_STACK_SIZE
	.align		4
.L_22:
        /*0084*/ 	.byte	0x04, 0x12
        /*0086*/ 	.short	(.L_24 - .L_23)
	.align		4
.L_23:
        /*0088*/ 	.word	index@(matmul_naive)
        /*008c*/ 	.word	0x00000000
.L_24:


//--------------------- .nv.compat                --------------------------
	.section	.nv.compat,"",@"SHT_CUDA_COMPAT_INFO"
	.align	4
        /*0000*/ 	.byte	0x02, 0x09, 0x00, 0x00, 0x02, 0x02, 0x01, 0x00, 0x02, 0x05, 0x05, 0x00, 0x03, 0x07, 0x01, 0x01
        /*0010*/ 	.byte	0x02, 0x03, 0x00, 0x00, 0x02, 0x06, 0x01, 0x00, 0x04, 0x0b, 0x08, 0x00, 0x09, 0x00, 0x00, 0x00
        /*0020*/ 	.byte	0x00, 0x00, 0x00, 0x00


//--------------------- .nv.info.gemm_kernel_NN   --------------------------
	.section	.nv.info.gemm_kernel_NN,"",@"SHT_CUDA_INFO"
	.sectionflags	@""
	.align	4


	//----- nvinfo : EIATTR_CUDA_API_VERSION
	.align		4
        /*0000*/ 	.byte	0x04, 0x37
        /*0002*/ 	.short	(.L_26 - .L_25)
.L_25:
        /*0004*/ 	.word	0x00000082


	//----- nvinfo : EIATTR_KPARAM_INFO
	.align		4
.L_26:
        /*0008*/ 	.byte	0x04, 0x17
        /*000a*/ 	.short	(.L_28 - .L_27)
.L_27:
        /*000c*/ 	.word	0x00000000
        /*0010*/ 	.short	0x0007
        /*0012*/ 	.short	0x0028
        /*0014*/ 	.byte	0x00, 0xf0, 0x11, 0x00


	//----- nvinfo : EIATTR_KPARAM_INFO
	.align		4
.L_28:
        /*0018*/ 	.byte	0x04, 0x17
        /*001a*/ 	.short	(.L_30 - .L_29)
.L_29:
        /*001c*/ 	.word	0x00000000
        /*0020*/ 	.short	0x0006
        /*0022*/ 	.short	0x0024
        /*0024*/ 	.byte	0x00, 0xf0, 0x11, 0x00


	//----- nvinfo : EIATTR_KPARAM_INFO
	.align		4
.L_30:
        /*0028*/ 	.byte	0x04, 0x17
        /*002a*/ 	.short	(.L_32 - .L_31)
.L_31:
        /*002c*/ 	.word	0x00000000
        /*0030*/ 	.short	0x0005
        /*0032*/ 	.short	0x0020
        /*0034*/ 	.byte	0x00, 0xf0, 0x11, 0x00


	//----- nvinfo : EIATTR_KPARAM_INFO
	.align		4
.L_32:
        /*0038*/ 	.byte	0x04, 0x17
        /*003a*/ 	.short	(.L_34 - .L_33)
.L_33:
        /*003c*/ 	.word	0x00000000
        /*0040*/ 	.short	0x0004
        /*0042*/ 	.short	0x001c
        /*0044*/ 	.byte	0x00, 0xf0, 0x11, 0x00


	//----- nvinfo : EIATTR_KPARAM_INFO
	.align		4
.L_34:
        /*0048*/ 	.byte	0x04, 0x17
        /*004a*/ 	.short	(.L_36 - .L_35)
.L_35:
        /*004c*/ 	.word	0x00000000
        /*0050*/ 	.short	0x0003
        /*0052*/ 	.short	0x0018
        /*0054*/ 	.byte	0x00, 0xf0, 0x11, 0x00


	//----- nvinfo : EIATTR_KPARAM_INFO
	.align		4
.L_36:
        /*0058*/ 	.byte	0x04, 0x17
        /*005a*/ 	.short	(.L_38 - .L_37)
.L_37:
        /*005c*/ 	.word	0x00000000
        /*0060*/ 	.short	0x0002
        /*0062*/ 	.short	0x0010
        /*0064*/ 	.byte	0x00, 0xf5, 0x21, 0x00


	//----- nvinfo : EIATTR_KPARAM_INFO
	.align		4
.L_38:
        /*0068*/ 	.byte	0x04, 0x17
        /*006a*/ 	.short	(.L_40 - .L_39)
.L_39:
        /*006c*/ 	.word	0x00000000
        /*0070*/ 	.short	0x0001
        /*0072*/ 	.short	0x0008
        /*0074*/ 	.byte	0x00, 0xf5, 0x21, 0x00


	//----- nvinfo : EIATTR_KPARAM_INFO
	.align		4
.L_40:
        /*0078*/ 	.byte	0x04, 0x17
        /*007a*/ 	.short	(.L_42 - .L_41)
.L_41:
        /*007c*/ 	.word	0x00000000
        /*0080*/ 	.short	0x0000
        /*0082*/ 	.short	0x0000
        /*0084*/ 	.byte	0x00, 0xf5, 0x21, 0x00


	//----- nvinfo : EIATTR_SPARSE_MMA_MASK
	.align		4
.L_42:
        /*0088*/ 	.byte	0x03, 0x50
        /*008a*/ 	.short	0x0000


	//----- nvinfo : EIATTR_MAXREG_COUNT
	.align		4
        /*008c*/ 	.byte	0x03, 0x1b
        /*008e*/ 	.short	0x00ff


	//----- nvinfo : EIATTR_NUM_BARRIERS
	.align		4
        /*0090*/ 	.byte	0x02, 0x4c
        /*0092*/ 	.byte	0x01
	.zero		1


	//----- nvinfo : EIATTR_MERCURY_ISA_VERSION
	.align		4
        /*0094*/ 	.byte	0x03, 0x5f
        /*0096*/ 	.short	0x0101


	//----- nvinfo : EIATTR_VRC_CTA_INIT_COUNT
	.align		4
        /*0098*/ 	.byte	0x02, 0x4a
	.zero		1
	.zero		1


	//----- nvinfo : EIATTR_EXIT_INSTR_OFFSETS
	.align		4
        /*009c*/ 	.byte	0x04, 0x1c
        /*009e*/ 	.short	(.L_44 - .L_43)


	//   ....[0]....
.L_43:
        /*00a0*/ 	.word	0x000065e0


	//   ....[1]....
        /*00a4*/ 	.word	0x00006650


	//   ....[2]....
        /*00a8*/ 	.word	0x00006970


	//   ....[3]....
        /*00ac*/ 	.word	0x00006990


	//----- nvinfo : EIATTR_CRS_STACK_SIZE
	.align		4
.L_44:
        /*00b0*/ 	.byte	0x04, 0x1e
        /*00b2*/ 	.short	(.L_46 - .L_45)
.L_45:
        /*00b4*/ 	.word	0x00000000


	//----- nvinfo : EIATTR_CBANK_PARAM_SIZE
	.align		4
.L_46:
        /*00b8*/ 	.byte	0x03, 0x19
        /*00ba*/ 	.short	0x002c


	//----- nvinfo : EIATTR_PARAM_CBANK
	.align		4
        /*00bc*/ 	.byte	0x04, 0x0a
        /*00be*/ 	.short	(.L_48 - .L_47)
	.align		4
.L_47:
        /*00c0*/ 	.word	index@(.nv.constant0.gemm_kernel_NN)
        /*00c4*/ 	.short	0x0380
        /*00c6*/ 	.short	0x002c


	//----- nvinfo : EIATTR_SW_WAR
	.align		4
.L_48:
        /*00c8*/ 	.byte	0x04, 0x36
        /*00ca*/ 	.short	(.L_50 - .L_49)
.L_49:
        /*00cc*/ 	.word	0x00000008
.L_50:


//--------------------- .nv.info.matmul_blocked2  --------------------------
	.section	.nv.info.matmul_blocked2,"",@"SHT_CUDA_INFO"
	.sectionflags	@""
	.align	4


	//----- nvinfo : EIATTR_CUDA_API_VERSION
	.align		4
        /*0000*/ 	.byte	0x04, 0x37
        /*0002*/ 	.short	(.L_52 - .L_51)
.L_51:
        /*0004*/ 	.word	0x00000082


	//----- nvinfo : EIATTR_KPARAM_INFO
	.align		4
.L_52:
        /*0008*/ 	.byte	0x04, 0x17
        /*000a*/ 	.short	(.L_54 - .L_53)
.L_53:
        /*000c*/ 	.word	0x00000000
        /*0010*/ 	.short	0x0006
        /*0012*/ 	.short	0x0030
        /*0014*/ 	.byte	0x00, 0xf0, 0x21, 0x00


	//----- nvinfo : EIATTR_KPARAM_INFO
	.align		4
.L_54:
        /*0018*/ 	.byte	0x04, 0x17
        /*001a*/ 	.short	(.L_56 - .L_55)
.L_55:
        /*001c*/ 	.word	0x00000000
        /*0020*/ 	.short	0x0005
        /*0022*/ 	.short	0x0028
        /*0024*/ 	.byte	0x00, 0xf0, 0x21, 0x00


	//----- nvinfo : EIATTR_KPARAM_INFO
	.align		4
.L_56:
        /*0028*/ 	.byte	0x04, 0x17
        /*002a*/ 	.short	(.L_58 - .L_57)
.L_57:
        /*002c*/ 	.word	0x00000000
        /*0030*/ 	.short	0x0004
        /*0032*/ 	.short	0x0020
        /*0034*/ 	.byte	0x00, 0xf0, 0x21, 0x00


	//----- nvinfo : EIATTR_KPARAM_INFO
	.align		4
.L_58:
        /*0038*/ 	.byte	0x04, 0x17
        /*003a*/ 	.short	(.L_60 - .L_59)
.L_59:
        /*003c*/ 	.word	0x00000000
        /*0040*/ 	.short	0x0003
        /*0042*/ 	.short	0x0018
        /*0044*/ 	.byte	0x00, 0xf0, 0x21, 0x00


	//----- nvinfo : EIATTR_KPARAM_INFO
	.align		4
.L_60:
        /*0048*/ 	.byte	0x04, 0x17
        /*004a*/ 	.short	(.L_62 - .L_61)
.L_61:
        /*004c*/ 	.word	0x00000000
        /*0050*/ 	.short	0x0002
        /*0052*/ 	.short	0x0010
        /*0054*/ 	.byte	0x00, 0xf5, 0x21, 0x00


	//----- nvinfo : EIATTR_KPARAM_INFO
	.align		4
.L_62:
        /*0058*/ 	.byte	0x04, 0x17
        /*005a*/ 	.short	(.L_64 - .L_63)
.L_63:
        /*005c*/ 	.word	0x00000000
        /*0060*/ 	.short	0x0001
        /*0062*/ 	.short	0x0008
        /*0064*/ 	.byte	0x00, 0xf5, 0x21, 0x00


	//----- nvinfo : EIATTR_KPARAM_INFO
	.align		4
.L_64:
        /*0068*/ 	.byte	0x04, 0x17
        /*006a*/ 	.short	(.L_66 - .L_65)
.L_65:
        /*006c*/ 	.word	0x00000000
        /*0070*/ 	.short	0x0000
        /*0072*/ 	.short	0x0000
        /*0074*/ 	.byte	0x00, 0xf5, 0x21, 0x00


	//----- nvinfo : EIATTR_SPARSE_MMA_MASK
	.align		4
.L_66:
        /*0078*/ 	.byte	0x03, 0x50
        /*007a*/ 	.short	0x0000


	//----- nvinfo : EIATTR_MAXREG_COUNT
	.align		4
        /*007c*/ 	.byte	0x03, 0x1b
        /*007e*/ 	.short	0x00ff


	//----- nvinfo : EIATTR_NUM_BARRIERS
	.align		4
        /*0080*/ 	.byte	0x02, 0x4c
        /*0082*/ 	.byte	0x01
	.zero		1


	//----- nvinfo : EIATTR_MERCURY_ISA_VERSION
	.align		4
        /*0084*/ 	.byte	0x03, 0x5f
        /*0086*/ 	.short	0x0101


	//----- nvinfo : EIATTR_VRC_CTA_INIT_COUNT
	.align		4
        /*0088*/ 	.byte	0x02, 0x4a
	.zero		1
	.zero		1


	//----- nvinfo : EIATTR_EXIT_INSTR_OFFSETS
	.align		4
        /*008c*/ 	.byte	0x04, 0x1c
        /*008e*/ 	.short	(.L_68 - .L_67)


	//   ....[0]....
.L_67:
        /*0090*/ 	.word	0x00001bb0


	//----- nvinfo : EIATTR_CBANK_PARAM_SIZE
	.align		4
.L_68:
        /*0094*/ 	.byte	0x03, 0x19
        /*0096*/ 	.short	0x0038


	//----- nvinfo : EIATTR_PARAM_CBANK
	.align		4
        /*0098*/ 	.byte	0x04, 0x0a
        /*009a*/ 	.short	(.L_70 - .L_69)
	.align		4
.L_69:
        /*009c*/ 	.word	index@(.nv.constant0.matmul_blocked2)
        /*00a0*/ 	.short	0x0380
        /*00a2*/ 	.short	0x0038


	//----- nvinfo : EIATTR_SW_WAR
	.align		4
.L_70:
        /*00a4*/ 	.byte	0x04, 0x36
        /*00a6*/ 	.short	(.L_72 - .L_71)
.L_71:
        /*00a8*/ 	.word	0x00000008
.L_72:


//--------------------- .nv.info.matmul_blocked   --------------------------
	.section	.nv.info.matmul_blocked,"",@"SHT_CUDA_INFO"
	.sectionflags	@""
	.align	4


	//----- nvinfo : EIATTR_CUDA_API_VERSION
	.align		4
        /*0000*/ 	.byte	0x04, 0x37
        /*0002*/ 	.short	(.L_74 - .L_73)
.L_73:
        /*0004*/ 	.word	0x00000082


	//----- nvinfo : EIATTR_KPARAM_INFO
	.align		4
.L_74:
        /*0008*/ 	.byte	0x04, 0x17
        /*000a*/ 	.short	(.L_76 - .L_75)
.L_75:
        /*000c*/ 	.word	0x00000000
        /*0010*/ 	.short	0x0006
        /*0012*/ 	.short	0x0030
        /*0014*/ 	.byte	0x00, 0xf0, 0x21, 0x00


	//----- nvinfo : EIATTR_KPARAM_INFO
	.align		4
.L_76:
        /*0018*/ 	.byte	0x04, 0x17
        /*001a*/ 	.short	(.L_78 - .L_77)
.L_77:
        /*001c*/ 	.word	0x00000000
        /*0020*/ 	.short	0x0005
        /*0022*/ 	.short	0x0028
        /*0024*/ 	.byte	0x00, 0xf0, 0x21, 0x00


	//----- nvinfo : EIATTR_KPARAM_INFO
	.align		4
.L_78:
        /*0028*/ 	.byte	0x04, 0x17
        /*002a*/ 	.short	(.L_80 - .L_79)
.L_79:
        /*002c*/ 	.word	0x00000000
        /*0030*/ 	.short	0x0004
        /*0032*/ 	.short	0x0020
        /*0034*/ 	.byte	0x00, 0xf0, 0x21, 0x00


	//----- nvinfo : EIATTR_KPARAM_INFO
	.align		4
.L_80:
        /*0038*/ 	.byte	0x04, 0x17
        /*003a*/ 	.short	(.L_82 - .L_81)
.L_81:
        /*003c*/ 	.word	0x00000000
        /*0040*/ 	.short	0x0003
        /*0042*/ 	.short	0x0018
        /*0044*/ 	.byte	0x00, 0xf0, 0x21, 0x00


	//----- nvinfo : EIATTR_KPARAM_INFO
	.align		4
.L_82:
        /*0048*/ 	.byte	0x04, 0x17
        /*004a*/ 	.short	(.L_84 - .L_83)
.L_83:
        /*004c*/ 	.word	0x00000000
        /*0050*/ 	.short	0x0002
        /*0052*/ 	.short	0x0010
        /*0054*/ 	.byte	0x00, 0xf5, 0x21, 0x00


	//----- nvinfo : EIATTR_KPARAM_INFO
	.align		4
.L_84:
        /*0058*/ 	.byte	0x04, 0x17
        /*005a*/ 	.short	(.L_86 - .L_85)
.L_85:
        /*005c*/ 	.word	0x00000000
        /*0060*/ 	.short	0x0001
        /*0062*/ 	.short	0x0008
        /*0064*/ 	.byte	0x00, 0xf5, 0x21, 0x00


	//----- nvinfo : EIATTR_KPARAM_INFO
	.align		4
.L_86:
        /*0068*/ 	.byte	0x04, 0x17
        /*006a*/ 	.short	(.L_88 - .L_87)
.L_87:
        /*006c*/ 	.word	0x00000000
        /*0070*/ 	.short	0x0000
        /*0072*/ 	.short	0x0000
        /*0074*/ 	.byte	0x00, 0xf5, 0x21, 0x00


	//----- nvinfo : EIATTR_SPARSE_MMA_MASK
	.align		4
.L_88:
        /*0078*/ 	.byte	0x03, 0x50
        /*007a*/ 	.short	0x0000


	//----- nvinfo : EIATTR_MAXREG_COUNT
	.align		4
        /*007c*/ 	.byte	0x03, 0x1b
        /*007e*/ 	.short	0x00ff


	//----- nvinfo : EIATTR_NUM_BARRIERS
	.align		4
        /*0080*/ 	.byte	0x02, 0x4c
        /*0082*/ 	.byte	0x01
	.zero		1


	//----- nvinfo : EIATTR_MERCURY_ISA_VERSION
	.align		4
        /*0084*/ 	.byte	0x03, 0x5f
        /*0086*/ 	.short	0x0101


	//----- nvinfo : EIATTR_VRC_CTA_INIT_COUNT
	.align		4
        /*0088*/ 	.byte	0x02, 0x4a
	.zero		1
	.zero		1


	//----- nvinfo : EIATTR_EXIT_INSTR_OFFSETS
	.align		4
        /*008c*/ 	.byte	0x04, 0x1c
        /*008e*/ 	.short	(.L_90 - .L_89)


	//   ....[0]....
.L_89:
        /*0090*/ 	.word	0x00000050


	//   ....[1]....
        /*0094*/ 	.word	0x00000140


	//   ....[2]....
        /*0098*/ 	.word	0x00000940


	//----- nvinfo : EIATTR_CBANK_PARAM_SIZE
	.align		4
.L_90:
        /*009c*/ 	.byte	0x03, 0x19
        /*009e*/ 	.short	0x0038


	//----- nvinfo : EIATTR_PARAM_CBANK
	.align		4
        /*00a0*/ 	.byte	0x04, 0x0a
        /*00a2*/ 	.short	(.L_92 - .L_91)
	.align		4
.L_91:
        /*00a4*/ 	.word	index@(.nv.constant0.matmul_blocked)
        /*00a8*/ 	.short	0x0380
        /*00aa*/ 	.short	0x0038


	//----- nvinfo : EIATTR_SW_WAR
	.align		4
.L_92:
        /*00ac*/ 	.byte	0x04, 0x36
        /*00ae*/ 	.short	(.L_94 - .L_93)
.L_93:
        /*00b0*/ 	.word	0x00000008
.L_94:


//--------------------- .nv.info.matmul_naive     --------------------------
	.section	.nv.info.matmul_naive,"",@"SHT_CUDA_INFO"
	.sectionflags	@""
	.align	4


	//----- nvinfo : EIATTR_CUDA_API_VERSION
	.align		4
        /*0000*/ 	.byte	0x04, 0x37
        /*0002*/ 	.short	(.L_96 - .L_95)
.L_95:
        /*0004*/ 	.word	0x00000082


	//----- nvinfo : EIATTR_KPARAM_INFO
	.align		4
.L_96:
        /*0008*/ 	.byte	0x04, 0x17
        /*000a*/ 	.short	(.L_98 - .L_97)
.L_97:
        /*000c*/ 	.word	0x00000000
        /*0010*/ 	.short	0x0006
        /*0012*/ 	.short	0x0030
        /*0014*/ 	.byte	0x00, 0xf0, 0x21, 0x00


	//----- nvinfo : EIATTR_KPARAM_INFO
	.align		4
.L_98:
        /*0018*/ 	.byte	0x04, 0x17
        /*001a*/ 	.short	(.L_100 - .L_99)
.L_99:
        /*001c*/ 	.word	0x00000000
        /*0020*/ 	.short	0x0005
        /*0022*/ 	.short	0x0028
        /*0024*/ 	.byte	0x00, 0xf0, 0x21, 0x00


	//----- nvinfo : EIATTR_KPARAM_INFO
	.align		4
.L_100:
        /*0028*/ 	.byte	0x04, 0x17
        /*002a*/ 	.short	(.L_102 - .L_101)
.L_101:
        /*002c*/ 	.word	0x00000000
        /*0030*/ 	.short	0x0004
        /*0032*/ 	.short	0x0020
        /*0034*/ 	.byte	0x00, 0xf0, 0x21, 0x00


	//----- nvinfo : EIATTR_KPARAM_INFO
	.align		4
.L_102:
        /*0038*/ 	.byte	0x04, 0x17
        /*003a*/ 	.short	(.L_104 - .L_103)
.L_103:
        /*003c*/ 	.word	0x00000000
        /*0040*/ 	.short	0x0003
        /*0042*/ 	.short	0x0018
        /*0044*/ 	.byte	0x00, 0xf0, 0x21, 0x00


	//----- nvinfo : EIATTR_KPARAM_INFO
	.align		4
.L_104:
        /*0048*/ 	.byte	0x04, 0x17
        /*004a*/ 	.short	(.L_106 - .L_105)
.L_105:
        /*004c*/ 	.word	0x00000000
        /*0050*/ 	.short	0x0002
        /*0052*/ 	.short	0x0010
        /*0054*/ 	.byte	0x00, 0xf5, 0x21, 0x00


	//----- nvinfo : EIATTR_KPARAM_INFO
	.align		4
.L_106:
        /*0058*/ 	.byte	0x04, 0x17
        /*005a*/ 	.short	(.L_108 - .L_107)
.L_107:
        /*005c*/ 	.word	0x00000000
        /*0060*/ 	.short	0x0001
        /*0062*/ 	.short	0x0008
        /*0064*/ 	.byte	0x00, 0xf5, 0x21, 0x00


	//----- nvinfo : EIATTR_KPARAM_INFO
	.align		4
.L_108:
        /*0068*/ 	.byte	0x04, 0x17
        /*006a*/ 	.short	(.L_110 - .L_109)
.L_109:
        /*006c*/ 	.word	0x00000000
        /*0070*/ 	.short	0x0000
        /*0072*/ 	.short	0x0000
        /*0074*/ 	.byte	0x00, 0xf5, 0x21, 0x00


	//----- nvinfo : EIATTR_SPARSE_MMA_MASK
	.align		4
.L_110:
        /*0078*/ 	.byte	0x03, 0x50
        /*007a*/ 	.short	0x0000


	//----- nvinfo : EIATTR_MAXREG_COUNT
	.align		4
        /*007c*/ 	.byte	0x03, 0x1b
        /*007e*/ 	.short	0x00ff


	//----- nvinfo : EIATTR_MERCURY_ISA_VERSION
	.align		4
        /*0080*/ 	.byte	0x03, 0x5f
        /*0082*/ 	.short	0x0101


	//----- nvinfo : EIATTR_VRC_CTA_INIT_COUNT
	.align		4
        /*0084*/ 	.byte	0x02, 0x4a
	.zero		1
	.zero		1


	//----- nvinfo : EIATTR_EXIT_INSTR_OFFSETS
	.align		4
        /*0088*/ 	.byte	0x04, 0x1c
        /*008a*/ 	.short	(.L_112 - .L_111)


	//   ....[0]....
.L_111:
        /*008c*/ 	.word	0x00000050


	//   ....[1]....
        /*0090*/ 	.word	0x00000140


	//   ....[2]....
        /*0094*/ 	.word	0x00000e00


	//----- nvinfo : EIATTR_CBANK_PARAM_SIZE
	.align		4
.L_112:
        /*0098*/ 	.byte	0x03, 0x19
        /*009a*/ 	.short	0x0038


	//----- nvinfo : EIATTR_PARAM_CBANK
	.align		4
        /*009c*/ 	.byte	0x04, 0x0a
        /*009e*/ 	.short	(.L_114 - .L_113)
	.align		4
.L_113:
        /*00a0*/ 	.word	index@(.nv.constant0.matmul_naive)
        /*00a4*/ 	.short	0x0380
        /*00a6*/ 	.short	0x0038


	//----- nvinfo : EIATTR_SW_WAR
	.align		4
.L_114:
        /*00a8*/ 	.byte	0x04, 0x36
        /*00aa*/ 	.short	(.L_116 - .L_115)
.L_115:
        /*00ac*/ 	.word	0x00000008
.L_116:


//--------------------- .nv.callgraph             --------------------------
	.section	.nv.callgraph,"",@"SHT_CUDA_CALLGRAPH"
	.align	4
	.sectionentsize	8
	.align		4
        /*0000*/ 	.word	0x00000000
	.align		4
        /*0004*/ 	.word	0xffffffff
	.align		4
        /*0008*/ 	.word	0x00000000
	.align		4
        /*000c*/ 	.word	0xfffffffe
	.align		4
        /*0010*/ 	.word	0x00000000
	.align		4
        /*0014*/ 	.word	0xfffffffd
	.align		4
        /*0018*/ 	.word	0x00000000
	.align		4
        /*001c*/ 	.word	0xfffffffc


//--------------------- .nv.constant4             --------------------------
	.section	.nv.constant4,"a",@progbits
	.align	8
	.align		8
.nv.constant4:
        /*0000*/ 	.dword	lock


//--------------------- .text.gemm_kernel_NN      --------------------------
	.section	.text.gemm_kernel_NN,"ax",@progbits
	.align	128
        .global         gemm_kernel_NN
        .type           gemm_kernel_NN,@function
        .size           gemm_kernel_NN,(.L_x_20 - gemm_kernel_NN)
        .other          gemm_kernel_NN,@"STO_CUDA_ENTRY STV_DEFAULT"
gemm_kernel_NN:
.text.gemm_kernel_NN:
[----:B------:R-:W-:Y:S01]  /*0000*/  LDC R1, c[0x0][0x37c] ;  /* 0x0000df00ff017b82 */ /* 0x000fe20000000800 */
[----:B------:R-:W0:Y:S07]  /*0010*/  S2R R22, SR_TID.X ;  /* 0x0000000000167919 */ /* 0x000e2e0000002100 */
[----:B------:R-:W1:Y:S01]  /*0020*/  S2UR UR4, SR_CTAID.Y ;  /* 0x00000000000479c3 */ /* 0x000e620000002600 */
[----:B------:R-:W2:Y:S01]  /*0030*/  LDCU.64 UR12, c[0x0][0x3a0] ;  /* 0x00007400ff0c77ac */ /* 0x000ea20008000a00 */
[----:B------:R-:W-:Y:S01]  /*0040*/  CS2R R24, SRZ ;  /* 0x0000000000187805 */ /* 0x000fe2000001ff00 */
[----:B------:R-:W3:Y:S01]  /*0050*/  S2R R5, SR_CTAID.X ;  /* 0x0000000000057919 */ /* 0x000ee20000002500 */
[----:B------:R-:W-:Y:S01]  /*0060*/  CS2R R26, SRZ ;  /* 0x00000000001a7805 */ /* 0x000fe2000001ff00 */
[----:B------:R-:W4:Y:S01]  /*0070*/  LDCU.128 UR8, c[0x0][0x380] ;  /* 0x00007000ff0877ac */ /* 0x000f220008000c00 */
[----:B------:R-:W-:-:S02]  /*0080*/  CS2R R10, SRZ ;  /* 0x00000000000a7805 */ /* 0x000fc4000001ff00 */
[----:B------:R-:W5:Y:S01]  /*0090*/  LDC R7, c[0x0][0x3a8] ;  /* 0x0000ea00ff077b82 */ /* 0x000f620000000800 */
[----:B------:R-:W4:Y:S01]  /*00a0*/  LDCU.64 UR16, c[0x0][0x358] ;  /* 0x00006b00ff1077ac */ /* 0x000f220008000a00 */
[----:B------:R-:W-:Y:S02]  /*00b0*/  CS2R R30, SRZ ;  /* 0x00000000001e7805 */ /* 0x000fe4000001ff00 */
[----:B------:R-:W-:Y:S02]  /*00c0*/  CS2R R28, SRZ ;  /* 0x00000000001c7805 */ /* 0x000fe4000001ff00 */
[----:B------:R-:W-:Y:S02]  /*00d0*/  CS2R R34, SRZ ;  /* 0x0000000000227805 */ /* 0x000fe4000001ff00 */
[----:B------:R-:W-:Y:S01]  /*00e0*/  CS2R R32, SRZ ;  /* 0x0000000000207805 */ /* 0x000fe2000001ff00 */
[----:B------:R-:W4:Y:S01]  /*00f0*/  S2UR UR7, SR_CgaCtaId ;  /* 0x00000000000779c3 */ /* 0x000f220000008800 */
[----:B------:R-:W-:Y:S01]  /*0100*/  UMOV UR6, 0x400 ;  /* 0x0000040000067882 */ /* 0x000fe20000000000 */
[----:B------:R-:W2:Y:S01]  /*0110*/  LDCU UR15, c[0x0][0x3a8] ;  /* 0x00007500ff0f77ac */ /* 0x000ea20008000800 */
[----:B------:R-:W2:Y:S01]  /*0120*/  LDCU UR18, c[0x0][0x3a4] ;  /* 0x00007480ff1277ac */ /* 0x000ea20008000800 */
[----:B-1----:R-:W-:Y:S01]  /*0130*/  USHF.L.U32 UR4, UR4, 0x7, URZ ;  /* 0x0000000704047899 */ /* 0x002fe200080006ff */
[----:B0-----:R-:W-:-:S05]  /*0140*/  SHF.L.U32 R73, R22, 0x2, RZ ;  /* 0x0000000216497819 */ /* 0x001fca00000006ff */
[----:B-----5:R-:W-:Y:S01]  /*0150*/  IMAD R2, R7, UR4, RZ ;  /* 0x0000000407027c24 */ /* 0x020fe2000f8e02ff */
[--C-:B------:R-:W-:Y:S02]  /*0160*/  SHF.R.U32.HI R78, RZ, 0x5, R22.reuse ;  /* 0x00000005ff4e7819 */ /* 0x100fe40000011616 */
[C---:B------:R-:W-:Y:S02]  /*0170*/  LOP3.LUT R0, R73.reuse, 0x7c, RZ, 0xc0, !PT ;  /* 0x0000007c49007812 */ /* 0x040fe400078ec0ff */
[----:B------:R-:W-:Y:S02]  /*0180*/  LOP3.LUT R73, R73, 0xc, RZ, 0xc0, !PT ;  /* 0x0000000c49497812 */ /* 0x000fe400078ec0ff */
[----:B---3--:R-:W-:Y:S02]  /*0190*/  LEA R5, R5, R0, 0x7 ;  /* 0x0000000005057211 */ /* 0x008fe400078e38ff */
[----:B------:R-:W-:Y:S02]  /*01a0*/  SHF.R.U32.HI R0, RZ, 0x2, R22 ;  /* 0x00000002ff007819 */ /* 0x000fe40000011616 */
[----:B------:R-:W-:-:S02]  /*01b0*/  ISETP.GE.AND P0, PT, R73, R7, PT ;  /* 0x000000074900720c */ /* 0x000fc40003f06270 */
[C---:B------:R-:W-:Y:S01]  /*01c0*/  IADD3 R6, PT, PT, R0.reuse, UR4, RZ ;  /* 0x0000000400067c10 */ /* 0x040fe2000fffe0ff */
[----:B------:R-:W-:Y:S01]  /*01d0*/  IMAD R3, R0, R7, RZ ;  /* 0x0000000700037224 */ /* 0x000fe200078e02ff */
[----:B------:R-:W-:Y:S02]  /*01e0*/  IADD3 R4, PT, PT, R78, 0x8, RZ ;  /* 0x000000084e047810 */ /* 0x000fe40007ffe0ff */
[----:B------:R-:W-:Y:S02]  /*01f0*/  IADD3 R8, PT, PT, R6, 0x40, RZ ;  /* 0x0000004006087810 */ /* 0x000fe40007ffe0ff */
[----:B------:R-:W-:Y:S01]  /*0200*/  IADD3 R20, P4, P5, R2, R3, R73 ;  /* 0x0000000302147210 */ /* 0x000fe20007d9e049 */
[----:B--2---:R-:W-:Y:S01]  /*0210*/  IMAD R2, R78, UR13, RZ ;  /* 0x0000000d4e027c24 */ /* 0x004fe2000f8e02ff */
[----:B------:R-:W-:Y:S02]  /*0220*/  SHF.R.S32.HI R3, RZ, 0x1f, R3 ;  /* 0x0000001fff037819 */ /* 0x000fe40000011403 */
[----:B------:R-:W-:-:S02]  /*0230*/  ISETP.GE.U32.AND P1, PT, R5, UR13, PT ;  /* 0x0000000d05007c0c */ /* 0x000fc4000bf26070 */
[----:B------:R-:W-:Y:S02]  /*0240*/  IADD3.X R3, PT, PT, RZ, R3, RZ, P4, P5 ;  /* 0x00000003ff037210 */ /* 0x000fe400027ea4ff */
[----:B------:R-:W-:Y:S02]  /*0250*/  ISETP.LT.U32.AND P2, PT, R6, UR12, !P0 ;  /* 0x0000000c06007c0c */ /* 0x000fe4000c741070 */
[----:B------:R-:W-:Y:S02]  /*0260*/  SHF.L.U64.HI R3, R20, 0x2, R3 ;  /* 0x0000000214037819 */ /* 0x000fe40000010203 */
[----:B------:R-:W-:Y:S02]  /*0270*/  ISETP.LT.U32.AND P0, PT, R8, UR12, !P0 ;  /* 0x0000000c08007c0c */ /* 0x000fe4000c701070 */
[----:B------:R-:W-:Y:S02]  /*0280*/  CS2R R8, SRZ ;  /* 0x0000000000087805 */ /* 0x000fe4000001ff00 */
[----:B----4-:R-:W-:-:S02]  /*0290*/  LEA R20, P4, R20, UR8, 0x2 ;  /* 0x0000000814147c11 */ /* 0x010fc4000f8810ff */
[----:B------:R-:W-:Y:S02]  /*02a0*/  ISETP.LT.AND P3, PT, R4, R7, !P1 ;  /* 0x000000070400720c */ /* 0x000fe40004f61270 */
[C---:B------:R-:W-:Y:S02]  /*02b0*/  IADD3 R5, P5, PT, R2.reuse, R5, RZ ;  /* 0x0000000502057210 */ /* 0x040fe40007fbe0ff */
[----:B------:R-:W-:Y:S02]  /*02c0*/  IADD3.X R21, PT, PT, R3, UR9, RZ, P4, !PT ;  /* 0x0000000903157c10 */ /* 0x000fe4000a7fe4ff */
[----:B------:R-:W-:Y:S02]  /*02d0*/  LEA R112, P4, R5, UR10, 0x2 ;  /* 0x0000000a05707c11 */ /* 0x000fe4000f8810ff */
[----:B------:R-:W-:Y:S01]  /*02e0*/  LEA.HI.X.SX32 R4, R2, RZ, 0x1, P5 ;  /* 0x000000ff02047211 */ /* 0x000fe200028f0eff */
[----:B------:R-:W2:Y:S01]  /*02f0*/  @P2 LDG.E.128.CONSTANT R8, desc[UR16][R20.64] ;  /* 0x0000001014082981 */ /* 0x000ea2000c1e9d00 */
[----:B------:R-:W-:-:S02]  /*0300*/  SHF.L.U32 R3, R7, 0x6, RZ ;  /* 0x0000000607037819 */ /* 0x000fc400000006ff */
[----:B------:R-:W-:Y:S02]  /*0310*/  LEA.HI.X R113, R5, UR11, R4, 0x2, P4 ;  /* 0x0000000b05717c11 */ /* 0x000fe4000a0f1404 */
[----:B------:R-:W-:Y:S01]  /*0320*/  ISETP.LT.AND P1, PT, R78, R7, !P1 ;  /* 0x000000074e00720c */ /* 0x000fe20004f21270 */
[----:B------:R-:W-:Y:S01]  /*0330*/  @P0 IMAD.WIDE.U32 R2, R3, 0x4, R20 ;  /* 0x0000000403020825 */ /* 0x000fe200078e0014 */
[----:B------:R-:W-:Y:S01]  /*0340*/  MOV R5, UR13 ;  /* 0x0000000d00057c02 */ /* 0x000fe20008000f00 */
[----:B------:R-:W-:Y:S01]  /*0350*/  ULEA UR9, UR7, UR6, 0x18 ;  /* 0x0000000607097291 */ /* 0x000fe2000f8ec0ff */
[----:B------:R-:W-:Y:S01]  /*0360*/  SHF.R.U32.HI R23, RZ, 0x4, R22 ;  /* 0x00000004ff177819 */ /* 0x000fe20000011616 */
[----:B------:R-:W0:Y:S01]  /*0370*/  S2UR UR5, SR_CTAID.X ;  /* 0x00000000000579c3 */ /* 0x000e220000002500 */
[----:B------:R-:W-:Y:S01]  /*0380*/  @P3 SHF.L.U32 R5, R5, 0x3, RZ ;  /* 0x0000000305053819 */ /* 0x000fe200000006ff */
[----:B------:R1:W3:Y:S01]  /*0390*/  @P0 LDG.E.128.CONSTANT R24, desc[UR16][R2.64] ;  /* 0x0000001002180981 */ /* 0x0002e2000c1e9d00 */
[----:B------:R-:W4:Y:S05]  /*03a0*/  LDCU.64 UR10, c[0x0][0x390] ;  /* 0x00007200ff0a77ac */ /* 0x000f2a0008000a00 */
[----:B------:R-:W5:Y:S01]  /*03b0*/  @P1 LDG.E.128.CONSTANT R28, desc[UR16][R112.64] ;  /* 0x00000010701c1981 */ /* 0x000f62000c1e9d00 */
[----:B-1----:R-:W-:-:S05]  /*03c0*/  @P3 IMAD.WIDE R2, R5, 0x4, R112 ;  /* 0x0000000405023825 */ /* 0x002fca00078e0270 */
[----:B------:R1:W5:Y:S01]  /*03d0*/  @P3 LDG.E.128.CONSTANT R32, desc[UR16][R2.64] ;  /* 0x0000001002203981 */ /* 0x000362000c1e9d00 */
[----:B------:R-:W-:Y:S01]  /*03e0*/  UIADD3 UR6, UPT, UPT, UR6, 0x4000, URZ ;  /* 0x0000400006067890 */ /* 0x000fe2000fffe0ff */
[----:B------:R-:W-:-:S03]  /*03f0*/  SHF.L.U32 R5, R22, 0x9, RZ ;  /* 0x0000000916057819 */ /* 0x000fc600000006ff */
[----:B------:R-:W-:Y:S01]  /*0400*/  ULEA UR6, UR7, UR6, 0x18 ;  /* 0x0000000607067291 */ /* 0x000fe2000f8ec0ff */
[----:B------:R-:W-:-:S04]  /*0410*/  LOP3.LUT R5, R0, 0x600, R5, 0xf8, !PT ;  /* 0x0000060000057812 */ /* 0x000fc800078ef805 */
[----:B------:R-:W-:Y:S02]  /*0420*/  LEA R5, R5, UR9, 0x2 ;  /* 0x0000000905057c11 */ /* 0x000fe4000f8e10ff */
[C---:B------:R-:W-:Y:S02]  /*0430*/  LEA R0, R22.reuse, UR6, 0x4 ;  /* 0x0000000616007c11 */ /* 0x040fe4000f8e20ff */
[----:B------:R-:W-:Y:S02]  /*0440*/  LOP3.LUT R22, R22, 0xf, RZ, 0xc0, !PT ;  /* 0x0000000f16167812 */ /* 0x000fe400078ec0ff */
[----:B------:R-:W-:Y:S02]  /*0450*/  LEA R23, R23, UR9, 0x4 ;  /* 0x0000000917177c11 */ /* 0x000fe4000f8e20ff */
[----:B------:R-:W-:Y:S01]  /*0460*/  LEA R22, R22, UR6, 0x4 ;  /* 0x0000000616167c11 */ /* 0x000fe2000f8e20ff */
[----:B0-----:R-:W-:Y:S02]  /*0470*/  USHF.L.U32 UR5, UR5, 0x5, URZ ;  /* 0x0000000505057899 */ /* 0x001fe400080006ff */
[----:B------:R-:W-:Y:S01]  /*0480*/  UIMAD UR4, UR4, UR13, URZ ;  /* 0x0000000d040472a4 */ /* 0x000fe2000f8e02ff */
[----:B------:R-:W-:-:S03]  /*0490*/  IADD3 R72, P4, PT, R20, 0x40, RZ ;  /* 0x0000004014487810 */ /* 0x000fc60007f9e0ff */
[----:B------:R-:W-:Y:S01]  /*04a0*/  ULEA.HI UR5, UP0, UR4, UR5, URZ, 0x1e ;  /* 0x0000000504057291 */ /* 0x000fe2000f81f0ff */
[----:B------:R-:W-:Y:S02]  /*04b0*/  HFMA2 R93, -RZ, RZ, 0, 0 ;  /* 0x00000000ff5d7431 */ /* 0x000fe400000001ff */
[----:B------:R-:W-:Y:S01]  /*04c0*/  HFMA2 R95, -RZ, RZ, 0, 0 ;  /* 0x00000000ff5f7431 */ /* 0x000fe200000001ff */
[----:B------:R-:W-:Y:S01]  /*04d0*/  UIADD3.X UR8, UPT, UPT, URZ, URZ, URZ, UP0, !UPT ;  /* 0x000000ffff087290 */ /* 0x000fe200087fe4ff */
[----:B------:R-:W-:Y:S01]  /*04e0*/  HFMA2 R97, -RZ, RZ, 0, 0 ;  /* 0x00000000ff617431 */ /* 0x000fe200000001ff */
[----:B----4-:R-:W-:Y:S01]  /*04f0*/  ULEA UR7, UP0, UR5, UR10, 0x4 ;  /* 0x0000000a05077291 */ /* 0x010fe2000f8020ff */
[----:B------:R-:W-:Y:S01]  /*0500*/  HFMA2 R114, -RZ, RZ, 0, 0 ;  /* 0x00000000ff727431 */ /* 0x000fe200000001ff */
[----:B------:R-:W-:Y:S02]  /*0510*/  CS2R R16, SRZ ;  /* 0x0000000000107805 */ /* 0x000fe4000001ff00 */
[----:B------:R-:W-:-:S02]  /*0520*/  CS2R R18, SRZ ;  /* 0x0000000000127805 */ /* 0x000fc4000001ff00 */
[----:B------:R-:W-:Y:S02]  /*0530*/  CS2R R14, SRZ ;  /* 0x00000000000e7805 */ /* 0x000fe4000001ff00 */
[----:B------:R-:W-:Y:S02]  /*0540*/  CS2R R6, SRZ ;  /* 0x0000000000067805 */ /* 0x000fe4000001ff00 */
[----:B------:R-:W-:Y:S02]  /*0550*/  CS2R R12, SRZ ;  /* 0x00000000000c7805 */ /* 0x000fe4000001ff00 */
[----:B-1----:R-:W-:Y:S02]  /*0560*/  CS2R R2, SRZ ;  /* 0x0000000000027805 */ /* 0x002fe4000001ff00 */
[----:B------:R-:W-:Y:S02]  /*0570*/  CS2R R64, SRZ ;  /* 0x0000000000407805 */ /* 0x000fe4000001ff00 */
[----:B------:R-:W-:-:S02]  /*0580*/  CS2R R62, SRZ ;  /* 0x00000000003e7805 */ /* 0x000fc4000001ff00 */
[----:B------:R-:W-:Y:S02]  /*0590*/  CS2R R60, SRZ ;  /* 0x00000000003c7805 */ /* 0x000fe4000001ff00 */
[----:B------:R-:W-:Y:S02]  /*05a0*/  CS2R R58, SRZ ;  /* 0x00000000003a7805 */ /* 0x000fe4000001ff00 */
[----:B------:R-:W-:Y:S02]  /*05b0*/  CS2R R56, SRZ ;  /* 0x0000000000387805 */ /* 0x000fe4000001ff00 */
[----:B------:R-:W-:Y:S02]  /*05c0*/  CS2R R54, SRZ ;  /* 0x0000000000367805 */ /* 0x000fe4000001ff00 */
[----:B------:R-:W-:Y:S02]  /*05d0*/  CS2R R52, SRZ ;  /* 0x0000000000347805 */ /* 0x000fe4000001ff00 */
[----:B------:R-:W-:-:S02]  /*05e0*/  CS2R R66, SRZ ;  /* 0x0000000000427805 */ /* 0x000fc4000001ff00 */
[----:B------:R-:W-:Y:S02]  /*05f0*/  MOV R79, RZ ;  /* 0x000000ff004f7202 */ /* 0x000fe40000000f00 */
[----:B------:R-:W-:Y:S02]  /*0600*/  CS2R R48, SRZ ;  /* 0x0000000000307805 */ /* 0x000fe4000001ff00 */
[----:B------:R-:W-:Y:S02]  /*0610*/  CS2R R46, SRZ ;  /* 0x00000000002e7805 */ /* 0x000fe4000001ff00 */
[----:B------:R-:W-:Y:S02]  /*0620*/  CS2R R44, SRZ ;  /* 0x00000000002c7805 */ /* 0x000fe4000001ff00 */
[----:B------:R-:W-:Y:S02]  /*0630*/  CS2R R108, SRZ ;  /* 0x00000000006c7805 */ /* 0x000fe4000001ff00 */
[----:B------:R-:W-:-:S02]  /*0640*/  MOV R106, RZ ;  /* 0x000000ff006a7202 */ /* 0x000fc40000000f00 */
[----:B------:R-:W-:Y:S02]  /*0650*/  CS2R R50, SRZ ;  /* 0x0000000000327805 */ /* 0x000fe4000001ff00 */
[----:B------:R-:W-:Y:S02]  /*0660*/  MOV R104, RZ ;  /* 0x000000ff00687202 */ /* 0x000fe40000000f00 */
[----:B------:R-:W-:Y:S02]  /*0670*/  CS2R R102, SRZ ;  /* 0x0000000000667805 */ /* 0x000fe4000001ff00 */
[----:B------:R-:W-:Y:S02]  /*0680*/  MOV R99, RZ ;  /* 0x000000ff00637202 */ /* 0x000fe40000000f00 */
[----:B------:R-:W-:Y:S02]  /*0690*/  CS2R R76, SRZ ;  /* 0x00000000004c7805 */ /* 0x000fe4000001ff00 */
[----:B------:R-:W-:-:S02]  /*06a0*/  CS2R R74, SRZ ;  /* 0x00000000004a7805 */ /* 0x000fc4000001ff00 */
[----:B------:R-:W-:Y:S02]  /*06b0*/  MOV R116, RZ ;  /* 0x000000ff00747202 */ /* 0x000fe40000000f00 */
[----:B------:R-:W-:Y:S02]  /*06c0*/  CS2R R82, SRZ ;  /* 0x0000000000527805 */ /* 0x000fe4000001ff00 */
[----:B------:R-:W-:Y:S02]  /*06d0*/  CS2R R80, SRZ ;  /* 0x0000000000507805 */ /* 0x000fe4000001ff00 */
[----:B------:R-:W-:Y:S01]  /*06e0*/  IADD3.X R71, PT, PT, RZ, R21, RZ, P4, !PT ;  /* 0x00000015ff477210 */ /* 0x000fe200027fe4ff */
[----:B------:R-:W-:Y:S02]  /*06f0*/  UIMAD UR12, UR13, 0x18, URZ ;  /* 0x000000180d0c78a4 */ /* 0x000fe4000f8e02ff */
[----:B------:R-:W-:Y:S02]  /*0700*/  USHF.L.U32 UR4, UR13, 0x4, URZ ;  /* 0x000000040d047899 */ /* 0x000fe400080006ff */
[----:B------:R-:W-:Y:S01]  /*0710*/  ULEA.HI.X UR8, UR5, UR11, UR8, 0x4, UP0 ;  /* 0x0000000b05087291 */ /* 0x000fe200080f2408 */
[----:B------:R-:W-:-:S02]  /*0720*/  UMOV UR13, 0x18 ;  /* 0x00000018000d7882 */ /* 0x000fc40000000000 */
[----:B------:R-:W-:Y:S01]  /*0730*/  UMOV UR5, 0x1 ;  /* 0x0000000100057882 */ /* 0x000fe20000000000 */
[----:B--2---:R-:W-:Y:S04]  /*0740*/  STS [R5], R8 ;  /* 0x0000000805007388 */ /* 0x004fe80000000800 */
[----:B------:R-:W-:Y:S04]  /*0750*/  STS [R5+0x200], R9 ;  /* 0x0002000905007388 */ /* 0x000fe80000000800 */
[----:B------:R-:W-:Y:S04]  /*0760*/  STS [R5+0x400], R10 ;  /* 0x0004000a05007388 */ /* 0x000fe80000000800 */
[----:B------:R-:W-:Y:S04]  /*0770*/  STS [R5+0x600], R11 ;  /* 0x0006000b05007388 */ /* 0x000fe80000000800 */
[----:B---3--:R-:W-:Y:S04]  /*0780*/  STS [R5+0x100], R24 ;  /* 0x0001001805007388 */ /* 0x008fe80000000800 */
[----:B------:R-:W-:Y:S04]  /*0790*/  STS [R5+0x300], R25 ;  /* 0x0003001905007388 */ /* 0x000fe80000000800 */
[----:B------:R-:W-:Y:S04]  /*07a0*/  STS [R5+0x500], R26 ;  /* 0x0005001a05007388 */ /* 0x000fe80000000800 */
[----:B------:R-:W-:Y:S04]  /*07b0*/  STS [R5+0x700], R27 ;  /* 0x0007001b05007388 */ /* 0x000fe80000000800 */
[----:B-----5:R-:W-:Y:S04]  /*07c0*/  STS.128 [R0], R28 ;  /* 0x0000001c00007388 */ /* 0x020fe80000000c00 */
[----:B------:R0:W-:Y:S01]  /*07d0*/  STS.128 [R0+0x1000], R32 ;  /* 0x0010002000007388 */ /* 0x0001e20000000c00 */
[----:B------:R-:W-:Y:S06]  /*07e0*/  BAR.SYNC.DEFER_BLOCKING 0x0 ;  /* 0x0000000000007b1d */ /* 0x000fec0000010000 */
[----:B------:R1:W2:Y:S04]  /*07f0*/  LDS.128 R40, [R23] ;  /* 0x0000000017287984 */ /* 0x0002a80000000c00 */
[----:B------:R1:W3:Y:S04]  /*0800*/  LDS.128 R36, [R23+0x100] ;  /* 0x0001000017247984 */ /* 0x0002e80000000c00 */
[----:B------:R1:W4:Y:S04]  /*0810*/  LDS.128 R32, [R22] ;  /* 0x0000000016207984 */ /* 0x0003280000000c00 */
[----:B------:R1:W1:Y:S01]  /*0820*/  LDS.128 R28, [R22+0x100] ;  /* 0x00010000161c7984 */ /* 0x0002620000000c00 */
[----:B0-----:R-:W-:Y:S01]  /*0830*/  HFMA2 R0, -RZ, RZ, 0, 0 ;  /* 0x00000000ff007431 */ /* 0x001fe200000001ff */
[----:B------:R-:W-:-:S02]  /*0840*/  CS2R R8, SRZ ;  /* 0x0000000000087805 */ /* 0x000fc4000001ff00 */
[----:B------:R-:W-:Y:S02]  /*0850*/  CS2R R4, SRZ ;  /* 0x0000000000047805 */ /* 0x000fe4000001ff00 */
[----:B------:R-:W-:-:S07]  /*0860*/  CS2R R10, SRZ ;  /* 0x00000000000a7805 */ /* 0x000fce000001ff00 */
.L_x_1:
[----:B------:R-:W0:Y:S01]  /*0870*/  S2R R70, SR_TID.X ;  /* 0x0000000000467919 */ /* 0x000e220000002100 */
[----:B---3--:R-:W3:Y:S01]  /*0880*/  S2UR UR11, SR_CgaCtaId ;  /* 0x00000000000b79c3 */ /* 0x008ee20000008800 */
[----:B------:R-:W-:Y:S01]  /*0890*/  USHF.L.U32 UR6, UR5, 0xd, URZ ;  /* 0x0000000d05067899 */ /* 0x000fe200080006ff */
[----:B--2-4-:R-:W-:Y:S01]  /*08a0*/  FFMA R84, R34, R41, R77 ;  /* 0x0000002922547223 */ /* 0x014fe2000000004d */
[----:B------:R-:W-:Y:S01]  /*08b0*/  UMOV UR9, 0x400 ;  /* 0x0000040000097882 */ /* 0x000fe20000000000 */
[C---:B------:R-:W-:Y:S01]  /*08c0*/  FFMA R77, R33.reuse, R42, R44 ;  /* 0x0000002a214d7223 */ /* 0x040fe2000000002c */
[----:B------:R-:W-:Y:S01]  /*08d0*/  ULOP3.LUT UR14, UR6, 0x2000, URZ, 0x3c, !UPT ;  /* 0x00002000060e7892 */ /* 0x000fe2000f8e3cff */
[C---:B------:R-:W-:Y:S01]  /*08e0*/  FFMA R118, R32.reuse, R43, R45 ;  /* 0x0000002b20767223 */ /* 0x040fe2000000002d */
[----:B------:R-:W-:Y:S01]  /*08f0*/  UIADD3 UR10, UPT, UPT, UR9, 0x4000, URZ ;  /* 0x00004000090a7890 */ /* 0x000fe2000fffe0ff */
[-C--:B------:R-:W-:Y:S01]  /*0900*/  FFMA R105, R32, R40.reuse, R81 ;  /* 0x0000002820697223 */ /* 0x080fe20000000051 */
[-C--:B-1----:R-:W-:Y:S01]  /*0910*/  FFMA R81, R30, R40.reuse, R103 ;  /* 0x000000281e517223 */ /* 0x082fe20000000067 */
[-C--:B------:R-:W-:Y:S01]  /*0920*/  FFMA R100, R28, R41.reuse, R99 ;  /* 0x000000291c647223 */ /* 0x080fe20000000063 */
[----:B------:R-:W-:Y:S01]  /*0930*/  MOV R20, UR14 ;  /* 0x0000000e00147c02 */ /* 0x000fe20008000f00 */
[-C--:B------:R-:W-:Y:S01]  /*0940*/  FFMA R107, R33, R40.reuse, R80 ;  /* 0x00000028216b7223 */ /* 0x080fe20000000050 */
[----:B------:R-:W-:Y:S01]  /*0950*/  MOV R21, UR14 ;  /* 0x0000000e00157c02 */ /* 0x000fe20008000f00 */
[C---:B------:R-:W-:Y:S01]  /*0960*/  FFMA R101, R35.reuse, R40, R82 ;  /* 0x0000002823657223 */ /* 0x040fe20000000052 */
[-C--:B------:R-:W-:Y:S01]  /*0970*/  FFMA R120, R32, R41.reuse, R75 ;  /* 0x0000002920787223 */ /* 0x080fe2000000004b */
[CC--:B------:R-:W-:Y:S01]  /*0980*/  FFMA R103, R34.reuse, R42.reuse, R49 ;  /* 0x0000002a22677223 */ /* 0x0c0fe20000000031 */
[----:B------:R-:W-:Y:S01]  /*0990*/  FFMA R99, R35, R42, R50 ;  /* 0x0000002a23637223 */ /* 0x000fe20000000032 */
[-C--:B------:R-:W-:Y:S01]  /*09a0*/  FFMA R83, R34, R40.reuse, R83 ;  /* 0x0000002822537223 */ /* 0x080fe20000000053 */
[-C--:B------:R-:W-:Y:S01]  /*09b0*/  FFMA R109, R28, R40.reuse, R109 ;  /* 0x000000281c6d7223 */ /* 0x080fe2000000006d */
[-C--:B------:R-:W-:Y:S01]  /*09c0*/  FFMA R82, R29, R40.reuse, R116 ;  /* 0x000000281d527223 */ /* 0x080fe20000000074 */
[----:B------:R-:W-:Y:S01]  /*09d0*/  FFMA R80, R31, R40, R114 ;  /* 0x000000281f507223 */ /* 0x000fe20000000072 */
[-C--:B------:R-:W-:Y:S01]  /*09e0*/  FFMA R74, R33, R41.reuse, R74 ;  /* 0x00000029214a7223 */ /* 0x080fe2000000004a */
[-C--:B------:R-:W-:Y:S01]  /*09f0*/  FFMA R76, R35, R41.reuse, R76 ;  /* 0x00000029234c7223 */ /* 0x080fe2000000004c */
[----:B---3--:R-:W-:Y:S01]  /*0a00*/  ULEA UR9, UR11, UR9, 0x18 ;  /* 0x000000090b097291 */ /* 0x008fe2000f8ec0ff */
[-C--:B------:R-:W-:Y:S01]  /*0a10*/  FFMA R102, R29, R41.reuse, R102 ;  /* 0x000000291d667223 */ /* 0x080fe20000000066 */
[----:B------:R-:W-:Y:S01]  /*0a20*/  ULEA UR10, UR11, UR10, 0x18 ;  /* 0x0000000a0b0a7291 */ /* 0x000fe2000f8ec0ff */
[-C--:B------:R-:W-:Y:S01]  /*0a30*/  FFMA R75, R30, R41.reuse, R97 ;  /* 0x000000291e4b7223 */ /* 0x080fe20000000061 */
[----:B------:R-:W-:Y:S01]  /*0a40*/  FFMA R104, R31, R41, R104 ;  /* 0x000000291f687223 */ /* 0x000fe20000000068 */
[-C--:B------:R-:W-:Y:S01]  /*0a50*/  FFMA R51, R32, R42.reuse, R51 ;  /* 0x0000002a20337223 */ /* 0x080fe20000000033 */
[-C--:B------:R-:W-:Y:S01]  /*0a60*/  FFMA R49, R28, R42.reuse, R95 ;  /* 0x0000002a1c317223 */ /* 0x080fe2000000005f */
[C---:B0-----:R-:W-:Y:S01]  /*0a70*/  SHF.L.U32 R68, R70.reuse, 0x4, RZ ;  /* 0x0000000446447819 */ /* 0x041fe200000006ff */
[-C--:B------:R-:W-:Y:S01]  /*0a80*/  FFMA R106, R29, R42.reuse, R106 ;  /* 0x0000002a1d6a7223 */ /* 0x080fe2000000006a */
[----:B------:R-:W-:Y:S01]  /*0a90*/  LOP3.LUT R69, R70, 0x3f0, RZ, 0xc0, !PT ;  /* 0x000003f046457812 */ /* 0x000fe200078ec0ff */
[-C--:B------:R-:W-:Y:S01]  /*0aa0*/  FFMA R93, R30, R42.reuse, R93 ;  /* 0x0000002a1e5d7223 */ /* 0x080fe2000000005d */
[----:B------:R-:W-:Y:S01]  /*0ab0*/  LOP3.LUT R68, R68, 0xf0, RZ, 0xc0, !PT ;  /* 0x000000f044447812 */ /* 0x000fe200078ec0ff */
[----:B------:R-:W-:Y:S01]  /*0ac0*/  FFMA R108, R31, R42, R108 ;  /* 0x0000002a1f6c7223 */ /* 0x000fe2000000006c */
[----:B------:R-:W-:Y:S01]  /*0ad0*/  IADD3 R45, PT, PT, R69, UR9, R20 ;  /* 0x00000009452d7c10 */ /* 0x000fe2000fffe014 */
[-C--:B------:R-:W-:Y:S01]  /*0ae0*/  FFMA R46, R33, R43.reuse, R46 ;  /* 0x0000002b212e7223 */ /* 0x080fe2000000002e */
[----:B------:R-:W-:Y:S01]  /*0af0*/  IADD3 R44, PT, PT, R68, UR10, R21 ;  /* 0x0000000a442c7c10 */ /* 0x000fe2000fffe015 */
[-C--:B------:R-:W-:Y:S01]  /*0b00*/  FFMA R50, R34, R43.reuse, R47 ;  /* 0x0000002b22327223 */ /* 0x080fe2000000002f */
[-C--:B------:R-:W-:Y:S01]  /*0b10*/  FFMA R48, R35, R43.reuse, R48 ;  /* 0x0000002b23307223 */ /* 0x080fe20000000030 */
[-C--:B------:R-:W-:Y:S01]  /*0b20*/  FFMA R110, R28, R43.reuse, R79 ;  /* 0x0000002b1c6e7223 */ /* 0x080fe2000000004f */
[----:B------:R-:W-:Y:S01]  /*0b30*/  LDS.128 R20, [R45+0x200] ;  /* 0x000200002d147984 */ /* 0x000fe20000000c00 */
[-C--:B------:R-:W-:Y:S01]  /*0b40*/  FFMA R66, R29, R43.reuse, R66 ;  /* 0x0000002b1d427223 */ /* 0x080fe20000000042 */
[-C--:B------:R-:W-:Y:S01]  /*0b50*/  FFMA R67, R30, R43.reuse, R67 ;  /* 0x0000002b1e437223 */ /* 0x080fe20000000043 */
[----:B------:R-:W-:Y:S01]  /*0b60*/  FFMA R52, R31, R43, R52 ;  /* 0x0000002b1f347223 */ /* 0x000fe20000000034 */
[----:B------:R-:W0:Y:S01]  /*0b70*/  LDS.128 R24, [R44+0x200] ;  /* 0x000200002c187984 */ /* 0x000e220000000c00 */
[-C--:B------:R-:W-:Y:S01]  /*0b80*/  FFMA R53, R32, R36.reuse, R53 ;  /* 0x0000002420357223 */ /* 0x080fe20000000035 */
[-C--:B------:R-:W-:Y:S01]  /*0b90*/  FFMA R47, R33, R36.reuse, R54 ;  /* 0x00000024212f7223 */ /* 0x080fe20000000036 */
[-C--:B------:R-:W-:Y:S01]  /*0ba0*/  FFMA R55, R34, R36.reuse, R55 ;  /* 0x0000002422377223 */ /* 0x080fe20000000037 */
[----:B------:R-:W1:Y:S01]  /*0bb0*/  LDS.128 R40, [R45+0x300] ;  /* 0x000300002d287984 */ /* 0x000e620000000c00 */
[-C--:B------:R-:W-:Y:S01]  /*0bc0*/  FFMA R97, R35, R36.reuse, R56 ;  /* 0x0000002423617223 */ /* 0x080fe20000000038 */
[-C--:B------:R-:W-:Y:S01]  /*0bd0*/  FFMA R57, R28, R36.reuse, R57 ;  /* 0x000000241c397223 */ /* 0x080fe20000000039 */
[-C--:B------:R-:W-:Y:S01]  /*0be0*/  FFMA R58, R29, R36.reuse, R58 ;  /* 0x000000241d3a7223 */ /* 0x080fe2000000003a */
[-C--:B------:R-:W-:Y:S01]  /*0bf0*/  FFMA R59, R30, R36.reuse, R59 ;  /* 0x000000241e3b7223 */ /* 0x080fe2000000003b */
[----:B------:R-:W-:Y:S01]  /*0c00*/  FFMA R122, R31, R36, R60 ;  /* 0x000000241f7a7223 */ /* 0x000fe2000000003c */
[-C--:B------:R-:W-:Y:S01]  /*0c10*/  FFMA R54, R32, R37.reuse, R61 ;  /* 0x0000002520367223 */ /* 0x080fe2000000003d */
[-C--:B------:R-:W-:Y:S01]  /*0c20*/  FFMA R62, R33, R37.reuse, R62 ;  /* 0x00000025213e7223 */ /* 0x080fe2000000003e */
[-C--:B------:R-:W-:Y:S01]  /*0c30*/  FFMA R36, R34, R37.reuse, R63 ;  /* 0x0000002522247223 */ /* 0x080fe2000000003f */
[-C--:B------:R-:W-:Y:S01]  /*0c40*/  FFMA R64, R35, R37.reuse, R64 ;  /* 0x0000002523407223 */ /* 0x080fe20000000040 */
[-C--:B------:R-:W-:Y:S01]  /*0c50*/  FFMA R98, R28, R37.reuse, R65 ;  /* 0x000000251c627223 */ /* 0x080fe20000000041 */
[-C--:B------:R-:W-:Y:S01]  /*0c60*/  FFMA R96, R29, R37.reuse, R18 ;  /* 0x000000251d607223 */ /* 0x080fe20000000012 */
[-C--:B------:R-:W-:Y:S01]  /*0c70*/  FFMA R91, R30, R37.reuse, R15 ;  /* 0x000000251e5b7223 */ /* 0x080fe2000000000f */
[----:B------:R-:W-:Y:S01]  /*0c80*/  FFMA R94, R31, R37, R10 ;  /* 0x000000251f5e7223 */ /* 0x000fe2000000000a */
[CC--:B------:R-:W-:Y:S01]  /*0c90*/  FFMA R37, R33.reuse, R38.reuse, R0 ;  /* 0x0000002621257223 */ /* 0x0c0fe20000000000 */
[-C--:B------:R-:W-:Y:S01]  /*0ca0*/  FFMA R116, R33, R39.reuse, R4 ;  /* 0x0000002721747223 */ /* 0x080fe20000000004 */
[-C--:B------:R-:W-:Y:S01]  /*0cb0*/  FFMA R5, R34, R38.reuse, R5 ;  /* 0x0000002622057223 */ /* 0x080fe20000000005 */
[CC--:B------:R-:W-:Y:S01]  /*0cc0*/  FFMA R95, R35.reuse, R38.reuse, R2 ;  /* 0x00000026235f7223 */ /* 0x0c0fe20000000002 */
[-C--:B------:R-:W-:Y:S01]  /*0cd0*/  FFMA R0, R32, R39.reuse, R7 ;  /* 0x0000002720007223 */ /* 0x080fe20000000007 */
[----:B------:R-:W-:Y:S01]  /*0ce0*/  IADD3 R4, PT, PT, R78, 0x18, RZ ;  /* 0x000000184e047810 */ /* 0x000fe20007ffe0ff */
[-C--:B------:R-:W-:Y:S01]  /*0cf0*/  FFMA R3, R32, R38.reuse, R3 ;  /* 0x0000002620037223 */ /* 0x080fe20000000003 */
[-C--:B------:R-:W-:Y:S01]  /*0d00*/  FFMA R2, R34, R39.reuse, R9 ;  /* 0x0000002722027223 */ /* 0x080fe20000000009 */
[-C--:B------:R-:W-:Y:S01]  /*0d10*/  FFMA R114, R35, R39.reuse, R6 ;  /* 0x0000002723727223 */ /* 0x080fe20000000006 */
[-C--:B------:R-:W-:Y:S01]  /*0d20*/  FFMA R86, R29, R39.reuse, R14 ;  /* 0x000000271d567223 */ /* 0x080fe2000000000e */
[----:B------:R-:W2:Y:S01]  /*0d30*/  LDS.128 R32, [R44+0x300] ;  /* 0x000300002c207984 */ /* 0x000ea20000000c00 */
[-C--:B------:R-:W-:Y:S01]  /*0d40*/  FFMA R87, R30, R38.reuse, R13 ;  /* 0x000000261e577223 */ /* 0x080fe2000000000d */
[-C--:B------:R-:W-:Y:S01]  /*0d50*/  FFMA R90, R31, R38.reuse, R12 ;  /* 0x000000261f5a7223 */ /* 0x080fe2000000000c */
[CC--:B------:R-:W-:Y:S01]  /*0d60*/  FFMA R89, R28.reuse, R38.reuse, R11 ;  /* 0x000000261c597223 */ /* 0x0c0fe2000000000b */
[----:B------:R-:W-:Y:S01]  /*0d70*/  FFMA R92, R29, R38, R8 ;  /* 0x000000261d5c7223 */ /* 0x000fe20000000008 */
[-C--:B------:R-:W-:Y:S01]  /*0d80*/  FFMA R88, R28, R39.reuse, R17 ;  /* 0x000000271c587223 */ /* 0x080fe20000000011 */
[-C--:B------:R-:W-:Y:S01]  /*0d90*/  FFMA R85, R30, R39.reuse, R19 ;  /* 0x000000271e557223 */ /* 0x080fe20000000013 */
[----:B------:R-:W-:Y:S01]  /*0da0*/  FFMA R16, R31, R39, R16 ;  /* 0x000000271f107223 */ /* 0x000fe20000000010 */
[----:B------:R-:W-:Y:S01]  /*0db0*/  ISETP.LT.AND P3, PT, R4, UR15, P3 ;  /* 0x0000000f04007c0c */ /* 0x000fe20009f61270 */
[----:B------:R-:W-:Y:S01]  /*0dc0*/  LDS.128 R8, [R45+0x400] ;  /* 0x000400002d087984 */ /* 0x000fe20000000c00 */
[----:B------:R-:W-:-:S02]  /*0dd0*/  IADD3 R73, PT, PT, R73, 0x10, RZ ;  /* 0x0000001049497810 */ /* 0x000fc40007ffe0ff */
[----:B------:R-:W-:Y:S01]  /*0de0*/  CS2R R38, SRZ ;  /* 0x0000000000267805 */ /* 0x000fe2000001ff00 */
[----:B0-----:R-:W-:Y:S01]  /*0df0*/  FFMA R15, R20, R24, R105 ;  /* 0x00000018140f7223 */ /* 0x001fe20000000069 */
[CC--:B------:R-:W-:Y:S01]  /*0e00*/  FFMA R105, R22.reuse, R25.reuse, R77 ;  /* 0x0000001916697223 */ /* 0x0c0fe2000000004d */
[-C--:B------:R-:W-:Y:S01]  /*0e10*/  FFMA R13, R22, R26.reuse, R103 ;  /* 0x0000001a160d7223 */ /* 0x080fe20000000067 */
[----:B------:R-:W-:Y:S01]  /*0e20*/  FFMA R56, R23, R26, R50 ;  /* 0x0000001a17387223 */ /* 0x000fe20000000032 */
[-C--:B-1----:R-:W-:Y:S01]  /*0e30*/  FFMA R14, R41, R24.reuse, R54 ;  /* 0x00000018290e7223 */ /* 0x082fe20000000036 */
[-C--:B------:R-:W-:Y:S01]  /*0e40*/  FFMA R54, R43, R24.reuse, R0 ;  /* 0x000000182b367223 */ /* 0x080fe20000000000 */
[-C--:B------:R-:W-:Y:S01]  /*0e50*/  FFMA R77, R40, R25.reuse, R47 ;  /* 0x00000019284d7223 */ /* 0x080fe2000000002f */
        /* <DEDUP_REMOVED lines=25> */
[----:B------:R-:W0:Y:S01]  /*0ff0*/  LDS.128 R28, [R44+0x400] ;  /* 0x000400002c1c7984 */ /* 0x000e220000000c00 */
[C---:B--2---:R-:W-:Y:S01]  /*1000*/  FFMA R109, R20.reuse, R32, R109 ;  /* 0x00000020146d7223 */ /* 0x044fe2000000006d */
[C---:B------:R-:W-:Y:S01]  /*1010*/  FFMA R62, R20.reuse, R33, R82 ;  /* 0x00000021143e7223 */ /* 0x040fe20000000052 */
[C---:B------:R-:W-:Y:S01]  /*1020*/  FFMA R61, R20.reuse, R34, R81 ;  /* 0x00000022143d7223 */ /* 0x040fe20000000051 */
[----:B------:R-:W1:Y:S01]  /*1030*/  LDS.128 R4, [R45+0x500] ;  /* 0x000500002d047984 */ /* 0x000e620000000c00 */
[----:B------:R-:W-:Y:S01]  /*1040*/  FFMA R60, R20, R35, R80 ;  /* 0x00000023143c7223 */ /* 0x000fe20000000050 */
[C---:B------:R-:W-:Y:S01]  /*1050*/  FFMA R100, R21.reuse, R32, R100 ;  /* 0x0000002015647223 */ /* 0x040fe20000000064 */
[C---:B------:R-:W-:Y:S01]  /*1060*/  FFMA R102, R21.reuse, R33, R102 ;  /* 0x0000002115667223 */ /* 0x040fe20000000066 */
[----:B------:R-:W2:Y:S01]  /*1070*/  LDS.128 R24, [R44+0x500] ;  /* 0x000500002c187984 */ /* 0x000ea20000000c00 */
[C---:B------:R-:W-:Y:S01]  /*1080*/  FFMA R65, R21.reuse, R34, R75 ;  /* 0x0000002215417223 */ /* 0x040fe2000000004b */
[----:B------:R-:W-:Y:S01]  /*1090*/  FFMA R104, R21, R35, R104 ;  /* 0x0000002315687223 */ /* 0x000fe20000000068 */
[C---:B------:R-:W-:Y:S01]  /*10a0*/  FFMA R79, R22.reuse, R32, R49 ;  /* 0x00000020164f7223 */ /* 0x040fe20000000031 */
[C---:B------:R-:W-:Y:S01]  /*10b0*/  FFMA R106, R22.reuse, R33, R106 ;  /* 0x00000021166a7223 */ /* 0x040fe2000000006a */
[C---:B------:R-:W-:Y:S01]  /*10c0*/  FFMA R93, R22.reuse, R34, R93 ;  /* 0x00000022165d7223 */ /* 0x040fe2000000005d */
[----:B------:R-:W-:Y:S01]  /*10d0*/  FFMA R108, R22, R35, R108 ;  /* 0x00000023166c7223 */ /* 0x000fe2000000006c */
[C---:B------:R-:W-:Y:S01]  /*10e0*/  FFMA R110, R23.reuse, R32, R110 ;  /* 0x00000020176e7223 */ /* 0x040fe2000000006e */
[C---:B------:R-:W-:Y:S01]  /*10f0*/  FFMA R66, R23.reuse, R33, R66 ;  /* 0x0000002117427223 */ /* 0x040fe20000000042 */
[C---:B------:R-:W-:Y:S01]  /*1100*/  FFMA R67, R23.reuse, R34, R67 ;  /* 0x0000002217437223 */ /* 0x040fe20000000043 */
[----:B------:R-:W-:Y:S01]  /*1110*/  FFMA R52, R23, R35, R52 ;  /* 0x0000002317347223 */ /* 0x000fe20000000034 */
[C---:B------:R-:W-:Y:S01]  /*1120*/  FFMA R57, R40.reuse, R32, R57 ;  /* 0x0000002028397223 */ /* 0x040fe20000000039 */
[----:B------:R-:W-:Y:S01]  /*1130*/  LDS.128 R20, [R44+0x600] ;  /* 0x000600002c147984 */ /* 0x000fe20000000c00 */
        /* <DEDUP_REMOVED lines=15> */
[----:B------:R-:W-:Y:S01]  /*1230*/  ISETP.LT.AND P2, PT, R73, UR15, P2 ;  /* 0x0000000f49007c0c */ /* 0x000fe20009741270 */
[----:B------:R-:W3:Y:S01]  /*1240*/  LDS.128 R16, [R45+0x700] ;  /* 0x000700002d107984 */ /* 0x000ee20000000c00 */
[----:B------:R-:W-:-:S02]  /*1250*/  CS2R R36, SRZ ;  /* 0x0000000000247805 */ /* 0x000fc4000001ff00 */
[----:B------:R-:W-:Y:S01]  /*1260*/  MOV R124, R72 ;  /* 0x00000048007c7202 */ /* 0x000fe20000000f00 */
[-C--:B0-----:R-:W-:Y:S01]  /*1270*/  FFMA R81, R8, R28.reuse, R15 ;  /* 0x0000001c08517223 */ /* 0x081fe2000000000f */
[-C--:B------:R-:W-:Y:S01]  /*1280*/  FFMA R120, R9, R28.reuse, R120 ;  /* 0x0000001c09787223 */ /* 0x080fe20000000078 */
[-C--:B------:R-:W-:Y:S01]  /*1290*/  FFMA R51, R10, R28.reuse, R51 ;  /* 0x0000001c0a337223 */ /* 0x080fe20000000033 */
[-C--:B------:R-:W-:Y:S01]  /*12a0*/  FFMA R118, R11, R28.reuse, R118 ;  /* 0x0000001c0b767223 */ /* 0x080fe20000000076 */
[----:B-1----:R-:W-:Y:S01]  /*12b0*/  FFMA R80, R5, R28, R14 ;  /* 0x0000001c05507223 */ /* 0x002fe2000000000e */
[-C--:B------:R-:W-:Y:S01]  /*12c0*/  FFMA R107, R8, R29.reuse, R107 ;  /* 0x0000001d086b7223 */ /* 0x080fe2000000006b */
[-C--:B------:R-:W-:Y:S01]  /*12d0*/  FFMA R74, R9, R29.reuse, R74 ;  /* 0x0000001d094a7223 */ /* 0x080fe2000000004a */
[-C--:B------:R-:W-:Y:S01]  /*12e0*/  FFMA R105, R10, R29.reuse, R105 ;  /* 0x0000001d0a697223 */ /* 0x080fe20000000069 */
[----:B------:R-:W-:Y:S01]  /*12f0*/  FFMA R46, R11, R29, R46 ;  /* 0x0000001d0b2e7223 */ /* 0x000fe2000000002e */
        /* <DEDUP_REMOVED lines=8> */
[C---:B--2---:R-:W-:Y:S01]  /*1380*/  FFMA R109, R8.reuse, R24, R109 ;  /* 0x00000018086d7223 */ /* 0x044fe2000000006d */
        /* <DEDUP_REMOVED lines=15> */
[----:B------:R-:W0:Y:S01]  /*1480*/  LDS.128 R12, [R45+0x600] ;  /* 0x000600002d0c7984 */ /* 0x000e220000000c00 */
[-C--:B------:R-:W-:Y:S01]  /*1490*/  FFMA R53, R4, R28.reuse, R53 ;  /* 0x0000001c04357223 */ /* 0x080fe20000000035 */
[-C--:B------:R-:W-:Y:S01]  /*14a0*/  FFMA R3, R6, R28.reuse, R3 ;  /* 0x0000001c06037223 */ /* 0x080fe20000000003 */
[----:B------:R-:W-:Y:S01]  /*14b0*/  FFMA R54, R7, R28, R54 ;  /* 0x0000001c07367223 */ /* 0x000fe20000000036 */
[----:B------:R-:W1:Y:S01]  /*14c0*/  LDS.128 R8, [R44+0x700] ;  /* 0x000700002c087984 */ /* 0x000e620000000c00 */
        /* <DEDUP_REMOVED lines=28> */
[----:B------:R-:W-:Y:S01]  /*1690*/  LDS.128 R28, [R44+0x800] ;  /* 0x000800002c1c7984 */ /* 0x000fe20000000c00 */
[-C--:B---3--:R-:W-:Y:S01]  /*16a0*/  FFMA R53, R16, R20.reuse, R53 ;  /* 0x0000001410357223 */ /* 0x088fe20000000035 */
[-C--:B------:R-:W-:Y:S01]  /*16b0*/  FFMA R80, R17, R20.reuse, R80 ;  /* 0x0000001411507223 */ /* 0x080fe20000000050 */
[-C--:B------:R-:W-:Y:S01]  /*16c0*/  FFMA R3, R18, R20.reuse, R3 ;  /* 0x0000001412037223 */ /* 0x080fe20000000003 */
[----:B------:R-:W2:Y:S01]  /*16d0*/  LDS.128 R4, [R45+0x800] ;  /* 0x000800002d047984 */ /* 0x000ea20000000c00 */
[-C--:B------:R-:W-:Y:S01]  /*16e0*/  FFMA R54, R19, R20.reuse, R54 ;  /* 0x0000001413367223 */ /* 0x080fe20000000036 */
[-C--:B------:R-:W-:Y:S01]  /*16f0*/  FFMA R77, R16, R21.reuse, R77 ;  /* 0x00000015104d7223 */ /* 0x080fe2000000004d */
[-C--:B0-----:R-:W-:Y:S01]  /*1700*/  FFMA R81, R12, R20.reuse, R81 ;  /* 0x000000140c517223 */ /* 0x081fe20000000051 */
        /* <DEDUP_REMOVED lines=15> */
[C---:B-1----:R-:W-:Y:S01]  /*1800*/  FFMA R109, R12.reuse, R8, R109 ;  /* 0x000000080c6d7223 */ /* 0x042fe2000000006d */
        /* <DEDUP_REMOVED lines=15> */
[-C--:B------:R-:W-:Y:S01]  /*1900*/  FFMA R0, R17, R21.reuse, R0 ;  /* 0x0000001511007223 */ /* 0x080fe20000000000 */
[----:B------:R-:W0:Y:S01]  /*1910*/  LDS.128 R12, [R44+0x900] ;  /* 0x000900002c0c7984 */ /* 0x000e220000000c00 */
        /* <DEDUP_REMOVED lines=26> */
[-C--:B--2---:R-:W-:Y:S01]  /*1ac0*/  FFMA R81, R4, R28.reuse, R81 ;  /* 0x0000001c04517223 */ /* 0x084fe20000000051 */
        /* <DEDUP_REMOVED lines=15> */
[C---:B0-----:R-:W-:Y:S01]  /*1bc0*/  FFMA R109, R4.reuse, R12, R109 ;  /* 0x0000000c046d7223 */ /* 0x041fe2000000006d */
        /* <DEDUP_REMOVED lines=16> */
[----:B------:R-:W-:-:S02]  /*1cd0*/  MOV R125, R71 ;  /* 0x00000047007d7202 */ /* 0x000fc40000000f00 */
[----:B------:R-:W-:Y:S02]  /*1ce0*/  CS2R R34, SRZ ;  /* 0x0000000000227805 */ /* 0x000fe4000001ff00 */
[----:B------:R-:W-:Y:S01]  /*1cf0*/  ISETP.LT.AND P0, PT, R73, UR15, P0 ;  /* 0x0000000f49007c0c */ /* 0x000fe20008701270 */
[----:B------:R-:W-:Y:S01]  /*1d00*/  LDS.128 R8, [R45+0xa00] ;  /* 0x000a00002d087984 */ /* 0x000fe20000000c00 */
[----:B------:R-:W-:Y:S02]  /*1d10*/  IADD3 R78, PT, PT, R78, 0x10, RZ ;  /* 0x000000104e4e7810 */ /* 0x000fe40007ffe0ff */
[----:B------:R-:W-:Y:S02]  /*1d20*/  CS2R R32, SRZ ;  /* 0x0000000000207805 */ /* 0x000fe4000001ff00 */
[----:B------:R-:W-:Y:S01]  /*1d30*/  MOV R41, UR4 ;  /* 0x0000000400297c02 */ /* 0x000fe20008000f00 */
[----:B------:R-:W1:Y:S01]  /*1d40*/  LDS.128 R20, [R44+0xa00] ;  /* 0x000a00002c147984 */ /* 0x000e620000000c00 */
[----:B------:R-:W-:-:S03]  /*1d50*/  ISETP.LT.AND P1, PT, R78, UR15, P1 ;  /* 0x0000000f4e007c0c */ /* 0x000fc60008f21270 */
[----:B------:R-:W2:Y:S04]  /*1d60*/  LDS.128 R4, [R44+0xb00] ;  /* 0x000b00002c047984 */ /* 0x000ea80000000c00 */
[----:B------:R-:W3:Y:S04]  /*1d70*/  LDS.128 R16, [R45+0xb00] ;  /* 0x000b00002d107984 */ /* 0x000ee80000000c00 */
[----:B------:R-:W5:Y:S02]  /*1d80*/  @P2 LDG.E.128.CONSTANT R36, desc[UR16][R124.64] ;  /* 0x000000107c242981 */ /* 0x000f64000c1e9d00 */
[----:B------:R-:W-:-:S04]  /*1d90*/  @P1 IMAD.WIDE R40, R41, 0x4, R112 ;  /* 0x0000000429281825 */ /* 0x000fc800078e0270 */
        /* <DEDUP_REMOVED lines=32> */
[-C--:B-1----:R-:W-:Y:S01]  /*1fa0*/  FFMA R81, R8, R20.reuse, R81 ;  /* 0x0000001408517223 */ /* 0x082fe20000000051 */
        /* <DEDUP_REMOVED lines=35> */
[----:B------:R-:W0:Y:S01]  /*21e0*/  LDS.128 R28, [R44+0xc00] ;  /* 0x000c00002c1c7984 */ /* 0x000e220000000c00 */
[----:B------:R-:W-:Y:S01]  /*21f0*/  FFMA R54, R19, R20, R54 ;  /* 0x0000001413367223 */ /* 0x000fe20000000036 */
[-C--:B------:R-:W-:Y:S01]  /*2200*/  FFMA R77, R16, R21.reuse, R77 ;  /* 0x00000015104d7223 */ /* 0x080fe2000000004d */
[-C--:B------:R-:W-:Y:S01]  /*2210*/  FFMA R0, R17, R21.reuse, R0 ;  /* 0x0000001511007223 */ /* 0x080fe20000000000 */
[----:B------:R-:W1:Y:S01]  /*2220*/  LDS.128 R8, [R44+0xd00] ;  /* 0x000d00002c087984 */ /* 0x000e620000000c00 */
        /* <DEDUP_REMOVED lines=26> */
[----:B------:R-:W2:Y:S04]  /*23d0*/  LDS.128 R24, [R45+0xd00] ;  /* 0x000d00002d187984 */ /* 0x000ea80000000c00 */
[----:B------:R-:W-:Y:S04]  /*23e0*/  LDS.128 R4, [R45+0xe00] ;  /* 0x000e00002d047984 */ /* 0x000fe80000000c00 */
[----:B------:R-:W3:Y:S01]  /*23f0*/  LDS.128 R20, [R44+0xe00] ;  /* 0x000e00002c147984 */ /* 0x000ee20000000c00 */
        /* <DEDUP_REMOVED lines=33> */
[-C--:B--2---:R-:W-:Y:S01]  /*2610*/  FFMA R53, R24, R28.reuse, R53 ;  /* 0x0000001c18357223 */ /* 0x084fe20000000035 */
[-C--:B------:R-:W-:Y:S01]  /*2620*/  FFMA R80, R25, R28.reuse, R80 ;  /* 0x0000001c19507223 */ /* 0x080fe20000000050 */
[-C--:B------:R-:W-:Y:S01]  /*2630*/  FFMA R3, R26, R28.reuse, R3 ;  /* 0x0000001c1a037223 */ /* 0x080fe20000000003 */
[----:B------:R-:W0:Y:S01]  /*2640*/  LDS.128 R12, [R44+0xf00] ;  /* 0x000f00002c0c7984 */ /* 0x000e220000000c00 */
        /* <DEDUP_REMOVED lines=29> */
[-C--:B---3--:R-:W-:Y:S01]  /*2820*/  FFMA R81, R4, R20.reuse, R81 ;  /* 0x0000001404517223 */ /* 0x088fe20000000051 */
        /* <DEDUP_REMOVED lines=32> */
[-C--:B------:R-:W-:Y:S01]  /*2a30*/  FFMA R53, R16, R20.reuse, R53 ;  /* 0x0000001410357223 */ /* 0x080fe20000000035 */
        /* <DEDUP_REMOVED lines=10> */
[----:B------:R-:W2:Y:S01]  /*2ae0*/  LDS.128 R4, [R44+0x1100] ;  /* 0x001100002c047984 */ /* 0x000ea20000000c00 */
        /* <DEDUP_REMOVED lines=23> */
[----:B------:R-:W-:Y:S04]  /*2c60*/  LDS.128 R20, [R44+0x1200] ;  /* 0x001200002c147984 */ /* 0x000fe80000000c00 */
[----:B------:R-:W3:Y:S04]  /*2c70*/  LDS.128 R16, [R45+0x1200] ;  /* 0x001200002d107984 */ /* 0x000ee80000000c00 */
[----:B------:R-:W4:Y:S01]  /*2c80*/  LDS.128 R12, [R45+0x1300] ;  /* 0x001300002d0c7984 */ /* 0x000f220000000c00 */
[-C--:B0-----:R-:W-:Y:S01]  /*2c90*/  FFMA R81, R8, R28.reuse, R81 ;  /* 0x0000001c08517223 */ /* 0x081fe20000000051 */
[-C--:B------:R-:W-:Y:S01]  /*2ca0*/  FFMA R120, R9, R28.reuse, R120 ;  /* 0x0000001c09787223 */ /* 0x080fe20000000078 */
[-C--:B------:R-:W-:Y:S01]  /*2cb0*/  FFMA R51, R10, R28.reuse, R51 ;  /* 0x0000001c0a337223 */ /* 0x080fe20000000033 */
[-C--:B------:R-:W-:Y:S01]  /*2cc0*/  FFMA R118, R11, R28.reuse, R118 ;  /* 0x0000001c0b767223 */ /* 0x080fe20000000076 */
[-C--:B-1----:R-:W-:Y:S01]  /*2cd0*/  FFMA R53, R24, R28.reuse, R53 ;  /* 0x0000001c18357223 */ /* 0x082fe20000000035 */
        /* <DEDUP_REMOVED lines=44> */
[----:B------:R-:W0:Y:S01]  /*2fa0*/  LDS.128 R8, [R44+0x1300] ;  /* 0x001300002c087984 */ /* 0x000e220000000c00 */
        /* <DEDUP_REMOVED lines=18> */
[-C--:B------:R-:W-:Y:S01]  /*30d0*/  FFMA R118, R19, R20.reuse, R118 ;  /* 0x0000001413767223 */ /* 0x080fe20000000076 */
[-C--:B----4-:R-:W-:Y:S01]  /*30e0*/  FFMA R53, R12, R20.reuse, R53 ;  /* 0x000000140c357223 */ /* 0x090fe20000000035 */
        /* <DEDUP_REMOVED lines=27> */
[----:B------:R-:W-:Y:S01]  /*32a0*/  LDS.128 R4, [R45+0x1400] ;  /* 0x001400002d047984 */ /* 0x000fe20000000c00 */
[C---:B0-----:R-:W-:Y:S01]  /*32b0*/  FFMA R109, R16.reuse, R8, R109 ;  /* 0x00000008106d7223 */ /* 0x041fe2000000006d */
[C---:B------:R-:W-:Y:S01]  /*32c0*/  FFMA R62, R16.reuse, R9, R62 ;  /* 0x00000009103e7223 */ /* 0x040fe2000000003e */
[C---:B------:R-:W-:Y:S01]  /*32d0*/  FFMA R61, R16.reuse, R10, R61 ;  /* 0x0000000a103d7223 */ /* 0x040fe2000000003d */
[----:B------:R-:W0:Y:S01]  /*32e0*/  LDS.128 R28, [R44+0x1400] ;  /* 0x001400002c1c7984 */ /* 0x000e220000000c00 */
[----:B------:R-:W-:Y:S01]  /*32f0*/  FFMA R60, R16, R11, R60 ;  /* 0x0000000b103c7223 */ /* 0x000fe2000000003c */
[C---:B------:R-:W-:Y:S01]  /*3300*/  FFMA R100, R17.reuse, R8, R100 ;  /* 0x0000000811647223 */ /* 0x040fe20000000064 */
[C---:B------:R-:W-:Y:S01]  /*3310*/  FFMA R102, R17.reuse, R9, R102 ;  /* 0x0000000911667223 */ /* 0x040fe20000000066 */
[----:B------:R-:W1:Y:S01]  /*3320*/  LDS.128 R20, [R44+0x1500] ;  /* 0x001500002c147984 */ /* 0x000e620000000c00 */
        /* <DEDUP_REMOVED lines=10> */
[----:B------:R-:W2:Y:S01]  /*33d0*/  LDS.128 R24, [R45+0x1500] ;  /* 0x001500002d187984 */ /* 0x000ea20000000c00 */
        /* <DEDUP_REMOVED lines=17> */
[----:B------:R-:W-:Y:S01]  /*34f0*/  LDS.128 R8, [R45+0x1600] ;  /* 0x001600002d087984 */ /* 0x000fe20000000c00 */
        /* <DEDUP_REMOVED lines=33> */
[-C--:B--2---:R-:W-:Y:S01]  /*3710*/  FFMA R53, R24, R28.reuse, R53 ;  /* 0x0000001c18357223 */ /* 0x084fe20000000035 */
[-C--:B------:R-:W-:Y:S01]  /*3720*/  FFMA R80, R25, R28.reuse, R80 ;  /* 0x0000001c19507223 */ /* 0x080fe20000000050 */
[-C--:B------:R-:W-:Y:S01]  /*3730*/  FFMA R3, R26, R28.reuse, R3 ;  /* 0x0000001c1a037223 */ /* 0x080fe20000000003 */
[----:B------:R-:W1:Y:S01]  /*3740*/  LDS.128 R4, [R44+0x1700] ;  /* 0x001700002c047984 */ /* 0x000e620000000c00 */
        /* <DEDUP_REMOVED lines=29> */
[----:B------:R-:W-:Y:S01]  /*3920*/  CS2R R30, SRZ ;  /* 0x00000000001e7805 */ /* 0x000fe2000001ff00 */
[----:B------:R-:W-:Y:S01]  /*3930*/  LDS.128 R20, [R44+0x1800] ;  /* 0x001800002c147984 */ /* 0x000fe20000000c00 */
[----:B------:R-:W-:-:S03]  /*3940*/  CS2R R28, SRZ ;  /* 0x00000000001c7805 */ /* 0x000fc6000001ff00 */
[----:B------:R-:W-:Y:S01]  /*3950*/  LDS.128 R24, [R44+0x1900] ;  /* 0x001900002c187984 */ /* 0x000fe20000000c00 */
[-C--:B0-----:R-:W-:Y:S01]  /*3960*/  FFMA R81, R8, R12.reuse, R81 ;  /* 0x0000000c08517223 */ /* 0x081fe20000000051 */
        /* <DEDUP_REMOVED lines=50> */
[-C--:B------:R-:W-:Y:S01]  /*3c90*/  FFMA R92, R18, R5.reuse, R92 ;  /* 0x00000005125c7223 */ /* 0x080fe2000000005c */
[----:B------:R-:W1:Y:S01]  /*3ca0*/  LDS.128 R8, [R45+0x1900] ;  /* 0x001900002d087984 */ /* 0x000e620000000c00 */
[----:B------:R-:W-:Y:S01]  /*3cb0*/  FFMA R86, R19, R5, R86 ;  /* 0x0000000513567223 */ /* 0x000fe20000000056 */
[----:B------:R-:W-:Y:S01]  /*3cc0*/  MOV R5, UR15 ;  /* 0x0000000f00057c02 */ /* 0x000fe20008000f00 */
[-C--:B------:R-:W-:Y:S01]  /*3cd0*/  FFMA R122, R16, R7.reuse, R122 ;  /* 0x00000007107a7223 */ /* 0x080fe2000000007a */
[-C--:B------:R-:W-:Y:S01]  /*3ce0*/  FFMA R94, R17, R7.reuse, R94 ;  /* 0x00000007115e7223 */ /* 0x080fe2000000005e */
[-C--:B------:R-:W-:Y:S01]  /*3cf0*/  FFMA R90, R18, R7.reuse, R90 ;  /* 0x00000007125a7223 */ /* 0x080fe2000000005a */
[----:B------:R-:W-:Y:S01]  /*3d00*/  FFMA R84, R19, R7, R84 ;  /* 0x0000000713547223 */ /* 0x000fe20000000054 */
[----:B------:R-:W-:Y:S01]  /*3d10*/  MOV R7, UR12 ;  /* 0x0000000c00077c02 */ /* 0x000fe20008000f00 */
[C---:B------:R-:W-:Y:S01]  /*3d20*/  FFMA R57, R16.reuse, R4, R57 ;  /* 0x0000000410397223 */ /* 0x040fe20000000039 */
[----:B------:R-:W-:Y:S01]  /*3d30*/  @P0 SHF.L.U32 R5, R5, 0x6, RZ ;  /* 0x0000000605050819 */ /* 0x000fe200000006ff */
[----:B------:R-:W-:Y:S01]  /*3d40*/  FFMA R59, R16, R6, R59 ;  /* 0x00000006103b7223 */ /* 0x000fe2000000003b */
[C---:B------:R-:W-:Y:S01]  /*3d50*/  FFMA R98, R17.reuse, R4, R98 ;  /* 0x0000000411627223 */ /* 0x040fe20000000062 */
[----:B------:R-:W-:Y:S01]  /*3d60*/  FFMA R91, R17, R6, R91 ;  /* 0x00000006115b7223 */ /* 0x000fe2000000005b */
[C---:B------:R-:W-:Y:S01]  /*3d70*/  FFMA R89, R18.reuse, R4, R89 ;  /* 0x0000000412597223 */ /* 0x040fe20000000059 */
[----:B------:R-:W-:Y:S01]  /*3d80*/  FFMA R87, R18, R6, R87 ;  /* 0x0000000612577223 */ /* 0x000fe20000000057 */
[C---:B------:R-:W-:Y:S01]  /*3d90*/  FFMA R88, R19.reuse, R4, R88 ;  /* 0x0000000413587223 */ /* 0x040fe20000000058 */
[----:B------:R-:W-:Y:S01]  /*3da0*/  FFMA R85, R19, R6, R85 ;  /* 0x0000000613557223 */ /* 0x000fe20000000055 */
[----:B------:R-:W-:-:S02]  /*3db0*/  CS2R R16, SRZ ;  /* 0x0000000000107805 */ /* 0x000fc4000001ff00 */
[----:B------:R-:W-:Y:S01]  /*3dc0*/  CS2R R18, SRZ ;  /* 0x0000000000127805 */ /* 0x000fe2000001ff00 */
[----:B------:R-:W-:Y:S01]  /*3dd0*/  @P3 IMAD.WIDE R6, R7, 0x4, R112 ;  /* 0x0000000407063825 */ /* 0x000fe200078e0270 */
[----:B------:R2:W5:Y:S03]  /*3de0*/  @P1 LDG.E.128.CONSTANT R28, desc[UR16][R40.64] ;  /* 0x00000010281c1981 */ /* 0x000566000c1e9d00 */
[----:B------:R-:W-:Y:S01]  /*3df0*/  @P0 IMAD.WIDE R4, R5, 0x4, R124 ;  /* 0x0000000405040825 */ /* 0x000fe200078e027c */
[----:B------:R-:W5:Y:S04]  /*3e00*/  @P3 LDG.E.128.CONSTANT R32, desc[UR16][R6.64] ;  /* 0x0000001006203981 */ /* 0x000f68000c1e9d00 */
[----:B------:R3:W5:Y:S04]  /*3e10*/  @P0 LDG.E.128.CONSTANT R16, desc[UR16][R4.64] ;  /* 0x0000001004100981 */ /* 0x000768000c1e9d00 */
[----:B--2---:R-:W-:Y:S01]  /*3e20*/  LDS.128 R40, [R44+0x1a00] ;  /* 0x001a00002c287984 */ /* 0x004fe20000000c00 */
        /* <DEDUP_REMOVED lines=32> */
[----:B---3--:R-:W0:Y:S01]  /*4030*/  LDS.128 R4, [R45+0x1a00] ;  /* 0x001a00002d047984 */ /* 0x008e220000000c00 */
[C---:B------:R-:W-:Y:S01]  /*4040*/  FFMA R109, R12.reuse, R24, R109 ;  /* 0x000000180c6d7223 */ /* 0x040fe2000000006d */
[C---:B------:R-:W-:Y:S01]  /*4050*/  FFMA R75, R12.reuse, R25, R62 ;  /* 0x000000190c4b7223 */ /* 0x040fe2000000003e */
[C---:B------:R-:W-:Y:S01]  /*4060*/  FFMA R71, R12.reuse, R26, R61 ;  /* 0x0000001a0c477223 */ /* 0x040fe2000000003d */
[----:B------:R-:W1:Y:S01]  /*4070*/  LDS.128 R20, [R45+0x1b00] ;  /* 0x001b00002d147984 */ /* 0x000e620000000c00 */
        /* <DEDUP_REMOVED lines=14> */
[----:B------:R-:W2:Y:S01]  /*4160*/  LDS.128 R12, [R44+0x1b00] ;  /* 0x001b00002c0c7984 */ /* 0x000ea20000000c00 */
        /* <DEDUP_REMOVED lines=16> */
[----:B------:R-:W-:Y:S04]  /*4270*/  LDS.128 R24, [R45+0x1c00] ;  /* 0x001c00002d187984 */ /* 0x000fe80000000c00 */
[----:B------:R-:W3:Y:S01]  /*4280*/  LDS.128 R8, [R44+0x1c00] ;  /* 0x001c00002c087984 */ /* 0x000ee20000000c00 */
        /* <DEDUP_REMOVED lines=97> */
[----:B------:R-:W-:Y:S04]  /*48a0*/  LDS.128 R20, [R45+0x1f00] ;  /* 0x001f00002d147984 */ /* 0x000fe80000000c00 */
[----:B------:R-:W1:Y:S04]  /*48b0*/  LDS.128 R8, [R44+0x1e00] ;  /* 0x001e00002c087984 */ /* 0x000e680000000c00 */
[----:B------:R-:W2:Y:S01]  /*48c0*/  LDS.128 R12, [R45+0x1e00] ;  /* 0x001e00002d0c7984 */ /* 0x000ea20000000c00 */
[----:B------:R-:W-:-:S04]  /*48d0*/  UIADD3 UR11, UPT, UPT, UR13, -0x8, URZ ;  /* 0xfffffff80d0b7890 */ /* 0x000fc8000fffe0ff */
[----:B------:R-:W-:Y:S01]  /*48e0*/  UISETP.GE.AND UP0, UPT, UR11, UR15, UPT ;  /* 0x0000000f0b00728c */ /* 0x000fe2000bf06270 */
[C---:B0-----:R-:W-:Y:S01]  /*48f0*/  FFMA R57, R60.reuse, R4, R57 ;  /* 0x000000043c397223 */ /* 0x041fe20000000039 */
[CC--:B------:R-:W-:Y:S01]  /*4900*/  FFMA R58, R60.reuse, R5.reuse, R58 ;  /* 0x000000053c3a7223 */ /* 0x0c0fe2000000003a */
[----:B------:R-:W-:Y:S01]  /*4910*/  FFMA R59, R60, R6, R59 ;  /* 0x000000063c3b7223 */ /* 0x000fe2000000003b */
[C---:B------:R-:W-:Y:S01]  /*4920*/  FFMA R43, R24.reuse, R4, R43 ;  /* 0x00000004182b7223 */ /* 0x040fe2000000002b */
[C---:B------:R-:W-:Y:S01]  /*4930*/  FFMA R40, R24.reuse, R5, R40 ;  /* 0x0000000518287223 */ /* 0x040fe20000000028 */
[C---:B------:R-:W-:Y:S01]  /*4940*/  FFMA R41, R24.reuse, R6, R41 ;  /* 0x0000000618297223 */ /* 0x040fe20000000029 */
[----:B------:R-:W-:Y:S01]  /*4950*/  FFMA R42, R24, R7, R42 ;  /* 0x00000007182a7223 */ /* 0x000fe2000000002a */
[----:B------:R-:W-:Y:S01]  /*4960*/  IADD3 R72, P4, PT, R124, 0x40, RZ ;  /* 0x000000407c487810 */ /* 0x000fe20007f9e0ff */
        /* <DEDUP_REMOVED lines=21> */
[C---:B------:R-:W-:Y:S01]  /*4ac0*/  FFMA R84, R63.reuse, R7, R84 ;  /* 0x000000073f547223 */ /* 0x040fe20000000054 */
[----:B------:R-:W-:Y:S01]  /*4ad0*/  FFMA R88, R63, R4, R88 ;  /* 0x000000043f587223 */ /* 0x000fe20000000058 */
[----:B------:R0:W3:Y:S01]  /*4ae0*/  LDS.128 R24, [R44+0x1f00] ;  /* 0x001f00002c187984 */ /* 0x0000e20000000c00 */
[-C--:B-1----:R-:W-:Y:S01]  /*4af0*/  FFMA R61, R21, R8.reuse, R80 ;  /* 0x00000008153d7223 */ /* 0x082fe20000000050 */
[----:B------:R-:W-:Y:S01]  /*4b00*/  FFMA R7, R23, R8, R54 ;  /* 0x0000000817077223 */ /* 0x000fe20000000036 */
[----:B------:R-:W-:Y:S01]  /*4b10*/  FFMA R62, R21, R9, R0 ;  /* 0x00000009153e7223 */ /* 0x000fe20000000000 */
[C---:B------:R-:W-:Y:S01]  /*4b20*/  FFMA R86, R63.reuse, R5, R86 ;  /* 0x000000053f567223 */ /* 0x040fe20000000056 */
[----:B------:R-:W-:Y:S01]  /*4b30*/  FFMA R85, R63, R6, R85 ;  /* 0x000000063f557223 */ /* 0x000fe20000000055 */
[-C--:B--2---:R-:W-:Y:S01]  /*4b40*/  FFMA R80, R12, R9.reuse, R107 ;  /* 0x000000090c507223 */ /* 0x084fe2000000006b */
[-C--:B------:R-:W-:Y:S01]  /*4b50*/  FFMA R74, R13, R9.reuse, R74 ;  /* 0x000000090d4a7223 */ /* 0x080fe2000000004a */
[-C--:B0-----:R-:W-:Y:S01]  /*4b60*/  FFMA R44, R14, R9.reuse, R105 ;  /* 0x000000090e2c7223 */ /* 0x081fe20000000069 */
        /* <DEDUP_REMOVED lines=8> */
[----:B------:R-:W-:Y:S01]  /*4bf0*/  IADD3.X R71, PT, PT, RZ, R125, RZ, P4, !PT ;  /* 0x0000007dff477210 */ /* 0x000fe200027fe4ff */
        /* <DEDUP_REMOVED lines=18> */
[----:B------:R-:W-:-:S02]  /*4d20*/  ULEA UR14, UR5, UR9, 0xd ;  /* 0x00000009050e7291 */ /* 0x000fc4000f8e68ff */
[----:B------:R-:W-:Y:S01]  /*4d30*/  UIADD3 UR6, UPT, UPT, UR10, UR6, URZ ;  /* 0x000000060a067290 */ /* 0x000fe2000fffe0ff */
[----:B------:R-:W-:Y:S11]  /*4d40*/  BRA.U UP0, `(.L_x_0) ;  /* 0x0000000100487547 */ /* 0x000ff6000b800000 */
[C---:B------:R-:W-:Y:S02]  /*4d50*/  SHF.L.U32 R11, R70.reuse, 0xb, RZ ;  /* 0x0000000b460b7819 */ /* 0x040fe400000006ff */
[----:B------:R-:W-:Y:S01]  /*4d60*/  MOV R8, UR5 ;  /* 0x0000000500087c02 */ /* 0x000fe20008000f00 */
[----:B------:R-:W-:Y:S01]  /*4d70*/  ULOP3.LUT UR5, UR5, 0x1, URZ, 0x3c, !UPT ;  /* 0x0000000105057892 */ /* 0x000fe2000f8e3cff */
[----:B------:R-:W-:Y:S02]  /*4d80*/  LOP3.LUT R11, R11, 0x1bfc, R70, 0xc8, !PT ;  /* 0x00001bfc0b0b7812 */ /* 0x000fe400078ec846 */
[----:B------:R-:W-:Y:S02]  /*4d90*/  LEA R70, R70, UR6, 0x4 ;  /* 0x0000000646467c11 */ /* 0x000fe4000f8e20ff */
[----:B------:R-:W-:-:S04]  /*4da0*/  IADD3 R11, PT, PT, R11, UR9, RZ ;  /* 0x000000090b0b7c10 */ /* 0x000fc8000fffe0ff */
[----:B------:R-:W-:-:S05]  /*4db0*/  LEA R11, R8, R11, 0xd ;  /* 0x0000000b080b7211 */ /* 0x000fca00078e68ff */
[----:B-----5:R0:W-:Y:S04]  /*4dc0*/  STS [R11], R36 ;  /* 0x000000240b007388 */ /* 0x0201e80000000800 */
[----:B------:R0:W-:Y:S04]  /*4dd0*/  STS [R11+0x200], R37 ;  /* 0x000200250b007388 */ /* 0x0001e80000000800 */
[----:B------:R0:W-:Y:S04]  /*4de0*/  STS [R11+0x400], R38 ;  /* 0x000400260b007388 */ /* 0x0001e80000000800 */
[----:B------:R0:W-:Y:S04]  /*4df0*/  STS [R11+0x600], R39 ;  /* 0x000600270b007388 */ /* 0x0001e80000000800 */
[----:B------:R0:W-:Y:S04]  /*4e00*/  STS [R11+0x100], R16 ;  /* 0x000100100b007388 */ /* 0x0001e80000000800 */
[----:B------:R0:W-:Y:S04]  /*4e10*/  STS [R11+0x300], R17 ;  /* 0x000300110b007388 */ /* 0x0001e80000000800 */
[----:B------:R0:W-:Y:S04]  /*4e20*/  STS [R11+0x500], R18 ;  /* 0x000500120b007388 */ /* 0x0001e80000000800 */
[----:B------:R0:W-:Y:S04]  /*4e30*/  STS [R11+0x700], R19 ;  /* 0x000700130b007388 */ /* 0x0001e80000000800 */
[----:B------:R0:W-:Y:S04]  /*4e40*/  STS.128 [R70], R28 ;  /* 0x0000001c46007388 */ /* 0x0001e80000000c00 */
[----:B------:R0:W-:Y:S01]  /*4e50*/  STS.128 [R70+0x1000], R32 ;  /* 0x0010002046007388 */ /* 0x0001e20000000c00 */
[----:B------:R-:W-:Y:S06]  /*4e60*/  BAR.SYNC.DEFER_BLOCKING 0x0 ;  /* 0x0000000000007b1d */ /* 0x000fec0000010000 */
.L_x_0:
[C---:B---3--:R-:W-:Y:S01]  /*4e70*/  FFMA R109, R12.reuse, R24, R43 ;  /* 0x000000180c6d7223 */ /* 0x048fe2000000002b */
[C---:B------:R-:W-:Y:S01]  /*4e80*/  FFMA R116, R12.reuse, R25, R40 ;  /* 0x000000190c747223 */ /* 0x040fe20000000028 */
[C---:B------:R-:W-:Y:S01]  /*4e90*/  FFMA R103, R12.reuse, R26, R41 ;  /* 0x0000001a0c677223 */ /* 0x040fe20000000029 */
[----:B------:R-:W-:Y:S01]  /*4ea0*/  FFMA R114, R12, R27, R42 ;  /* 0x0000001b0c727223 */ /* 0x000fe2000000002a */
[----:B0----5:R0:W1:Y:S01]  /*4eb0*/  LDS.128 R36, [R69+UR14+0x100] ;  /* 0x0001000e45247984 */ /* 0x0210620008000c00 */
[----:B------:R-:W-:Y:S01]  /*4ec0*/  UISETP.GE.AND UP0, UPT, UR11, UR15, UPT ;  /* 0x0000000f0b00728c */ /* 0x000fe2000bf06270 */
[CC--:B------:R-:W-:Y:S01]  /*4ed0*/  FFMA R95, R14.reuse, R24.reuse, R79 ;  /* 0x000000180e5f7223 */ /* 0x0c0fe2000000004f */
[C---:B------:R-:W-:Y:S01]  /*4ee0*/  FFMA R99, R13.reuse, R24, R100 ;  /* 0x000000180d637223 */ /* 0x040fe20000000064 */
[----:B------:R0:W2:Y:S01]  /*4ef0*/  LDS.128 R40, [R69+UR14] ;  /* 0x0000000e45287984 */ /* 0x0000a20008000c00 */
[C---:B------:R-:W-:Y:S01]  /*4f00*/  FFMA R102, R13.reuse, R25, R102 ;  /* 0x000000190d667223 */ /* 0x040fe20000000066 */
[CC--:B------:R-:W-:Y:S01]  /*4f10*/  FFMA R97, R13.reuse, R26.reuse, R65 ;  /* 0x0000001a0d617223 */ /* 0x0c0fe20000000041 */
[----:B------:R-:W-:Y:S01]  /*4f20*/  FFMA R104, R13, R27, R104 ;  /* 0x0000001b0d687223 */ /* 0x000fe20000000068 */
[----:B------:R0:W3:Y:S01]  /*4f30*/  LDS.128 R32, [R68+UR6] ;  /* 0x0000000644207984 */ /* 0x0000e20008000c00 */
[C---:B------:R-:W-:Y:S01]  /*4f40*/  FFMA R106, R14.reuse, R25, R106 ;  /* 0x000000190e6a7223 */ /* 0x040fe2000000006a */
[C---:B------:R-:W-:Y:S01]  /*4f50*/  FFMA R93, R14.reuse, R26, R93 ;  /* 0x0000001a0e5d7223 */ /* 0x040fe2000000005d */
[----:B------:R-:W-:Y:S01]  /*4f60*/  FFMA R108, R14, R27, R108 ;  /* 0x0000001b0e6c7223 */ /* 0x000fe2000000006c */
[----:B------:R0:W4:Y:S01]  /*4f70*/  LDS.128 R28, [R68+UR6+0x100] ;  /* 0x00010006441c7984 */ /* 0x0001220008000c00 */
        /* <DEDUP_REMOVED lines=20> */
[----:B------:R-:W-:-:S02]  /*50c0*/  ULEA UR12, UR18, UR12, 0x4 ;  /* 0x0000000c120c7291 */ /* 0x000fc4000f8e20ff */
[----:B------:R-:W-:Y:S02]  /*50d0*/  ULEA UR4, UR18, UR4, 0x4 ;  /* 0x0000000412047291 */ /* 0x000fe4000f8e20ff */
[----:B------:R-:W-:Y:S01]  /*50e0*/  UIADD3 UR13, UPT, UPT, UR13, 0x10, URZ ;  /* 0x000000100d0d7890 */ /* 0x000fe2000fffe0ff */
[----:B0-----:R-:W-:Y:S11]  /*50f0*/  BRA.U !UP0, `(.L_x_1) ;  /* 0xffffffb508dc7547 */ /* 0x001ff6000b83ffff */
[----:B------:R-:W0:Y:S01]  /*5100*/  S2R R84, SR_TID.X ;  /* 0x0000000000547919 */ /* 0x000e220000002100 */
[----:B------:R-:W1:Y:S01]  /*5110*/  LDCU.64 UR4, c[0x0][0x398] ;  /* 0x00007300ff0477ac */ /* 0x000e620008000a00 */
[----:B------:R-:W-:Y:S01]  /*5120*/  BSSY.RECONVERGENT B0, `(.L_x_2) ;  /* 0x00000ea000007945 */ /* 0x000fe20003800200 */
[----:B------:R-:W5:Y:S01]  /*5130*/  S2R R73, SR_CTAID.X ;  /* 0x0000000000497919 */ /* 0x000f620000002500 */
[----:B------:R-:W2:Y:S01]  /*5140*/  S2R R78, SR_CTAID.Y ;  /* 0x00000000004e7919 */ /* 0x000ea20000002600 */
[----:B-1----:R-:W-:Y:S01]  /*5150*/  FMUL R36, R51, UR4 ;  /* 0x0000000433247c20 */ /* 0x002fe20008400000 */
[----:B------:R-:W-:Y:S01]  /*5160*/  FMUL R51, R52, UR4 ;  /* 0x0000000434337c20 */ /* 0x000fe20008400000 */
[----:B------:R-:W-:Y:S01]  /*5170*/  FMUL R52, R53, UR4 ;  /* 0x0000000435347c20 */ /* 0x000fe20008400000 */
[----:B------:R-:W-:Y:S01]  /*5180*/  FSETP.NEU.AND P2, PT, RZ, UR5, PT ;  /* 0x00000005ff007c0b */ /* 0x000fe2000bf4d000 */
[----:B------:R-:W-:Y:S01]  /*5190*/  FMUL R53, R54, UR4 ;  /* 0x0000000436357c20 */ /* 0x000fe20008400000 */
        /* <DEDUP_REMOVED lines=8> */
[----:B0-----:R-:W-:Y:S01]  /*5220*/  LOP3.LUT R72, R84, 0xf, RZ, 0xc0, !PT ;  /* 0x0000000f54487812 */ /* 0x001fe200078ec0ff */
[----:B------:R-:W-:Y:S01]  /*5230*/  FMUL R44, R45, UR4 ;  /* 0x000000042d2c7c20 */ /* 0x000fe20008400000 */
[----:B------:R-:W-:Y:S01]  /*5240*/  SHF.R.U32.HI R84, RZ, 0x4, R84 ;  /* 0x00000004ff547819 */ /* 0x000fe20000011654 */
        /* <DEDUP_REMOVED lines=21> */
[----:B-----5:R-:W-:Y:S01]  /*53a0*/  LEA R0, R73, R72, 0x5 ;  /* 0x0000004849007211 */ /* 0x020fe200078e28ff */
[----:B------:R-:W-:Y:S01]  /*53b0*/  FMUL R24, R109, UR4 ;  /* 0x000000046d187c20 */ /* 0x000fe20008400000 */
[----:B------:R-:W-:Y:S01]  /*53c0*/  SHF.L.U32 R3, R84, 0x2, RZ ;  /* 0x0000000254037819 */ /* 0x000fe200000006ff */
[----:B------:R-:W-:Y:S01]  /*53d0*/  FMUL R25, R116, UR4 ;  /* 0x0000000474197c20 */ /* 0x000fe20008400000 */
[----:B------:R-:W-:Y:S01]  /*53e0*/  FMUL R26, R103, UR4 ;  /* 0x00000004671a7c20 */ /* 0x000fe20008400000 */
[----:B------:R-:W-:Y:S01]  /*53f0*/  FMUL R27, R114, UR4 ;  /* 0x00000004721b7c20 */ /* 0x000fe20008400000 */
[----:B----4-:R-:W-:Y:S01]  /*5400*/  FMUL R28, R75, UR4 ;  /* 0x000000044b1c7c20 */ /* 0x010fe20008400000 */
[----:B------:R-:W-:Y:S01]  /*5410*/  FMUL R29, R74, UR4 ;  /* 0x000000044a1d7c20 */ /* 0x000fe20008400000 */
[----:B------:R-:W-:Y:S01]  /*5420*/  FMUL R30, R77, UR4 ;  /* 0x000000044d1e7c20 */ /* 0x000fe20008400000 */
[----:B------:R-:W-:Y:S01]  /*5430*/  FMUL R31, R76, UR4 ;  /* 0x000000044c1f7c20 */ /* 0x000fe20008400000 */
[----:B---3--:R-:W-:Y:S01]  /*5440*/  FMUL R32, R99, UR4 ;  /* 0x0000000463207c20 */ /* 0x008fe20008400000 */
[----:B------:R-:W-:Y:S01]  /*5450*/  FMUL R33, R102, UR4 ;  /* 0x0000000466217c20 */ /* 0x000fe20008400000 */
[----:B------:R-:W-:Y:S01]  /*5460*/  FMUL R34, R97, UR4 ;  /* 0x0000000461227c20 */ /* 0x000fe20008400000 */
[----:B------:R-:W-:Y:S01]  /*5470*/  FMUL R35, R104, UR4 ;  /* 0x0000000468237c20 */ /* 0x000fe20008400000 */
[----:B--2---:R-:W-:Y:S01]  /*5480*/  FMUL R40, R95, UR4 ;  /* 0x000000045f287c20 */ /* 0x004fe20008400000 */
        /* <DEDUP_REMOVED lines=17> */
[----:B------:R-:W-:-:S02]  /*55a0*/  SHF.L.U32 R0, R0, 0x2, RZ ;  /* 0x0000000200007819 */ /* 0x000fc400000006ff */
[----:B------:R-:W-:Y:S01]  /*55b0*/  LEA R78, R78, R3, 0x7 ;  /* 0x000000034e4e7211 */ /* 0x000fe200078e38ff */
[----:B------:R-:W-:Y:S06]  /*55c0*/  @!P2 BRA `(.L_x_3) ;  /* 0x0000000400a8a947 */ /* 0x000fec0003800000 */
[----:B------:R-:W0:Y:S01]  /*55d0*/  LDCU UR4, c[0x0][0x3a0] ;  /* 0x00007400ff0477ac */ /* 0x000e220008000800 */
[----:B------:R-:W-:Y:S01]  /*55e0*/  IMAD R2, R3, UR18, RZ ;  /* 0x0000001203027c24 */ /* 0x000fe2000f8e02ff */
[----:B------:R-:W-:Y:S02]  /*55f0*/  ISETP.GE.U32.AND P1, PT, R0, UR18, PT ;  /* 0x0000001200007c0c */ /* 0x000fe4000bf26070 */
[----:B------:R-:W-:Y:S02]  /*5600*/  MOV R8, UR7 ;  /* 0x0000000700087c02 */ /* 0x000fe40008000f00 */
[----:B------:R-:W-:Y:S02]  /*5610*/  SHF.R.S32.HI R13, RZ, 0x2, R2 ;  /* 0x00000002ff0d7819 */ /* 0x000fe40000011402 */
[----:B------:R-:W-:Y:S02]  /*5620*/  MOV R9, UR8 ;  /* 0x0000000800097c02 */ /* 0x000fe40008000f00 */
[----:B------:R-:W-:-:S05]  /*5630*/  IADD3 R11, PT, PT, R72, R13, RZ ;  /* 0x0000000d480b7210 */ /* 0x000fca0007ffe0ff */
[----:B------:R-:W-:Y:S01]  /*5640*/  IMAD.WIDE R10, R11, 0x10, R8 ;  /* 0x000000100b0a7825 */ /* 0x000fe200078e0208 */
[----:B0-----:R-:W-:-:S13]  /*5650*/  ISETP.LT.U32.AND P3, PT, R78, UR4, !P1 ;  /* 0x000000044e007c0c */ /* 0x001fda000cf61070 */
[----:B------:R-:W2:Y:S01]  /*5660*/  @P3 LDG.E.128 R16, desc[UR16][R10.64] ;  /* 0x000000100a103981 */ /* 0x000ea2000c1e1d00 */
[----:B------:R-:W-:Y:S02]  /*5670*/  IADD3 R12, PT, PT, R0, 0x40, RZ ;  /* 0x00000040000c7810 */ /* 0x000fe40007ffe0ff */
[----:B------:R-:W-:Y:S02]  /*5680*/  IADD3 R14, P4, PT, R72, R13, RZ ;  /* 0x0000000d480e7210 */ /* 0x000fe40007f9e0ff */
[----:B------:R-:W-:Y:S02]  /*5690*/  ISETP.GE.U32.AND P0, PT, R12, UR18, PT ;  /* 0x000000120c007c0c */ /* 0x000fe4000bf06070 */
[----:B------:R-:W-:Y:S02]  /*56a0*/  LEA.HI.X.SX32 R13, R13, RZ, 0x1, P4 ;  /* 0x000000ff0d0d7211 */ /* 0x000fe400020f0eff */
[----:B------:R-:W-:Y:S02]  /*56b0*/  ISETP.GE.U32.OR P4, PT, R78, UR4, P0 ;  /* 0x000000044e007c0c */ /* 0x000fe40008786470 */
[----:B------:R-:W-:-:S04]  /*56c0*/  LEA R12, P5, R14, UR7, 0x4 ;  /* 0x000000070e0c7c11 */ /* 0x000fc8000f8a20ff */
[----:B------:R-:W-:Y:S01]  /*56d0*/  LEA.HI.X R13, R14, UR8, R13, 0x4, P5 ;  /* 0x000000080e0d7c11 */ /* 0x000fe2000a8f240d */
[----:B--2---:R-:W-:Y:S01]  /*56e0*/  @P3 FFMA R16, R16, UR5, R20 ;  /* 0x0000000510103c23 */ /* 0x004fe20008000014 */
[----:B------:R-:W-:Y:S01]  /*56f0*/  @P3 FFMA R17, R17, UR5, R21 ;  /* 0x0000000511113c23 */ /* 0x000fe20008000015 */
[----:B------:R-:W-:Y:S01]  /*5700*/  @P3 FFMA R18, R18, UR5, R22 ;  /* 0x0000000512123c23 */ /* 0x000fe20008000016 */
[----:B------:R-:W-:-:S05]  /*5710*/  @P3 FFMA R19, R19, UR5, R23 ;  /* 0x0000000513133c23 */ /* 0x000fca0008000017 */
[----:B------:R0:W-:Y:S04]  /*5720*/  @P3 STG.E.128 desc[UR16][R12.64], R16 ;  /* 0x000000100c003986 */ /* 0x0001e8000c101d10 */
[----:B------:R1:W2:Y:S01]  /*5730*/  @!P4 LDG.E.128 R20, desc[UR16][R10.64+0x100] ;  /* 0x000100100a14c981 */ /* 0x0002a2000c1e1d00 */
[----:B------:R-:W-:-:S04]  /*5740*/  IADD3 R73, PT, PT, R2, UR18, RZ ;  /* 0x0000001202497c10 */ /* 0x000fc8000fffe0ff */
[----:B------:R-:W-:-:S04]  /*5750*/  SHF.R.S32.HI R2, RZ, 0x1f, R73 ;  /* 0x0000001fff027819 */ /* 0x000fc80000011449 */
[----:B------:R-:W-:Y:S02]  /*5760*/  LEA.HI R14, R2, R73, RZ, 0x2 ;  /* 0x00000049020e7211 */ /* 0x000fe400078f10ff */
[----:B------:R-:W-:Y:S02]  /*5770*/  IADD3 R2, PT, PT, R78, 0x1, RZ ;  /* 0x000000014e027810 */ /* 0x000fe40007ffe0ff */
[----:B------:R-:W-:Y:S02]  /*5780*/  SHF.R.S32.HI R15, RZ, 0x2, R14 ;  /* 0x00000002ff0f7819 */ /* 0x000fe4000001140e */
[----:B------:R-:W-:Y:S02]  /*5790*/  ISETP.LT.U32.AND P1, PT, R2, UR4, !P1 ;  /* 0x0000000402007c0c */ /* 0x000fe4000cf21070 */
[----:B------:R-:W-:-:S05]  /*57a0*/  IADD3 R75, PT, PT, R72, R15, RZ ;  /* 0x0000000f484b7210 */ /* 0x000fca0007ffe0ff */
[----:B-1----:R-:W-:-:S04]  /*57b0*/  IMAD.WIDE R10, R75, 0x10, R8 ;  /* 0x000000104b0a7825 */ /* 0x002fc800078e0208 */
[----:B--2---:R-:W-:Y:S01]  /*57c0*/  @!P4 FFMA R20, R20, UR5, R24 ;  /* 0x000000051414cc23 */ /* 0x004fe20008000018 */
[----:B------:R-:W-:Y:S01]  /*57d0*/  @!P4 FFMA R21, R21, UR5, R25 ;  /* 0x000000051515cc23 */ /* 0x000fe20008000019 */
[----:B------:R-:W-:Y:S01]  /*57e0*/  @!P4 FFMA R22, R22, UR5, R26 ;  /* 0x000000051616cc23 */ /* 0x000fe2000800001a */
[----:B------:R-:W-:-:S05]  /*57f0*/  @!P4 FFMA R23, R23, UR5, R27 ;  /* 0x000000051717cc23 */ /* 0x000fca000800001b */
[----:B------:R1:W-:Y:S04]  /*5800*/  @!P4 STG.E.128 desc[UR16][R12.64+0x100], R20 ;  /* 0x000100140c00c986 */ /* 0x0003e8000c101d10 */
[----:B0-----:R-:W2:Y:S01]  /*5810*/  @P1 LDG.E.128 R16, desc[UR16][R10.64] ;  /* 0x000000100a101981 */ /* 0x001ea2000c1e1d00 */
[----:B------:R-:W-:Y:S02]  /*5820*/  IADD3 R24, P3, PT, R72, R15, RZ ;  /* 0x0000000f48187210 */ /* 0x000fe40007f7e0ff */
[----:B------:R-:W-:Y:S02]  /*5830*/  ISETP.GE.U32.OR P4, PT, R2, UR4, P0 ;  /* 0x0000000402007c0c */ /* 0x000fe40008786470 */
[----:B------:R-:W-:Y:S02]  /*5840*/  LEA.HI.X.SX32 R15, R15, RZ, 0x1, P3 ;  /* 0x000000ff0f0f7211 */ /* 0x000fe400018f0eff */
[----:B------:R-:W-:-:S04]  /*5850*/  LEA R14, P3, R24, UR7, 0x4 ;  /* 0x00000007180e7c11 */ /* 0x000fc8000f8620ff */
[----:B------:R-:W-:Y:S02]  /*5860*/  LEA.HI.X R15, R24, UR8, R15, 0x4, P3 ;  /* 0x00000008180f7c11 */ /* 0x000fe400098f240f */
[----:B------:R-:W-:Y:S01]  /*5870*/  IADD3 R73, PT, PT, R73, UR18, RZ ;  /* 0x0000001249497c10 */ /* 0x000fe2000fffe0ff */
[----:B--2---:R-:W-:Y:S01]  /*5880*/  @P1 FFMA R16, R16, UR5, R28 ;  /* 0x0000000510101c23 */ /* 0x004fe2000800001c */
[----:B------:R-:W-:Y:S01]  /*5890*/  @P1 FFMA R17, R17, UR5, R29 ;  /* 0x0000000511111c23 */ /* 0x000fe2000800001d */
[----:B------:R-:W-:Y:S01]  /*58a0*/  @P1 FFMA R18, R18, UR5, R30 ;  /* 0x0000000512121c23 */ /* 0x000fe2000800001e */
[----:B------:R-:W-:-:S05]  /*58b0*/  @P1 FFMA R19, R19, UR5, R31 ;  /* 0x0000000513131c23 */ /* 0x000fca000800001f */
[----:B------:R0:W-:Y:S04]  /*58c0*/  @P1 STG.E.128 desc[UR16][R14.64], R16 ;  /* 0x000000100e001986 */ /* 0x0001e8000c101d10 */
[----:B-1----:R1:W2:Y:S01]  /*58d0*/  @!P4 LDG.E.128 R20, desc[UR16][R10.64+0x100] ;  /* 0x000100100a14c981 */ /* 0x0022a2000c1e1d00 */
[----:B------:R-:W-:Y:S02]  /*58e0*/  SHF.R.S32.HI R2, RZ, 0x1f, R73 ;  /* 0x0000001fff027819 */ /* 0x000fe40000011449 */
[----:B------:R-:W-:Y:S02]  /*58f0*/  ISETP.GE.U32.AND P1, PT, R0, UR18, PT ;  /* 0x0000001200007c0c */ /* 0x000fe4000bf26070 */
[----:B------:R-:W-:Y:S02]  /*5900*/  LEA.HI R12, R2, R73, RZ, 0x2 ;  /* 0x00000049020c7211 */ /* 0x000fe400078f10ff */
[----:B------:R-:W-:-:S02]  /*5910*/  IADD3 R2, PT, PT, R78, 0x2, RZ ;  /* 0x000000024e027810 */ /* 0x000fc40007ffe0ff */
[----:B------:R-:W-:Y:S02]  /*5920*/  SHF.R.S32.HI R13, RZ, 0x2, R12 ;  /* 0x00000002ff0d7819 */ /* 0x000fe4000001140c */
[----:B------:R-:W-:Y:S02]  /*5930*/  ISETP.GE.U32.OR P3, PT, R2, UR4, P1 ;  /* 0x0000000402007c0c */ /* 0x000fe40008f66470 */
[----:B------:R-:W-:-:S05]  /*5940*/  IADD3 R25, PT, PT, R72, R13, RZ ;  /* 0x0000000d48197210 */ /* 0x000fca0007ffe0ff */
[----:B-1----:R-:W-:-:S04]  /*5950*/  IMAD.WIDE R10, R25, 0x10, R8 ;  /* 0x00000010190a7825 */ /* 0x002fc800078e0208 */
[----:B--2---:R-:W-:Y:S01]  /*5960*/  @!P4 FFMA R20, R20, UR5, R32 ;  /* 0x000000051414cc23 */ /* 0x004fe20008000020 */
[----:B------:R-:W-:Y:S01]  /*5970*/  @!P4 FFMA R21, R21, UR5, R33 ;  /* 0x000000051515cc23 */ /* 0x000fe20008000021 */
[----:B------:R-:W-:Y:S01]  /*5980*/  @!P4 FFMA R22, R22, UR5, R34 ;  /* 0x000000051616cc23 */ /* 0x000fe20008000022 */
[----:B------:R-:W-:-:S05]  /*5990*/  @!P4 FFMA R23, R23, UR5, R35 ;  /* 0x000000051717cc23 */ /* 0x000fca0008000023 */
[----:B------:R1:W-:Y:S04]  /*59a0*/  @!P4 STG.E.128 desc[UR16][R14.64+0x100], R20 ;  /* 0x000100140e00c986 */ /* 0x0003e8000c101d10 */
[----:B0-----:R-:W2:Y:S01]  /*59b0*/  @!P3 LDG.E.128 R16, desc[UR16][R10.64] ;  /* 0x000000100a10b981 */ /* 0x001ea2000c1e1d00 */
[----:B------:R-:W-:-:S04]  /*59c0*/  IADD3 R24, P4, PT, R72, R13, RZ ;  /* 0x0000000d48187210 */ /* 0x000fc80007f9e0ff */
[----:B------:R-:W-:Y:S02]  /*59d0*/  LEA.HI.X.SX32 R13, R13, RZ, 0x1, P4 ;  /* 0x000000ff0d0d7211 */ /* 0x000fe400020f0eff */
[----:B------:R-:W-:Y:S02]  /*59e0*/  ISETP.GE.U32.OR P4, PT, R2, UR4, P0 ;  /* 0x0000000402007c0c */ /* 0x000fe40008786470 */
[----:B------:R-:W-:-:S04]  /*59f0*/  LEA R12, P5, R24, UR7, 0x4 ;  /* 0x00000007180c7c11 */ /* 0x000fc8000f8a20ff */
[----:B------:R-:W-:Y:S01]  /*5a00*/  LEA.HI.X R13, R24, UR8, R13, 0x4, P5 ;  /* 0x00000008180d7c11 */ /* 0x000fe2000a8f240d */
[----:B--2---:R-:W-:Y:S01]  /*5a10*/  @!P3 FFMA R16, R16, UR5, R36 ;  /* 0x000000051010bc23 */ /* 0x004fe20008000024 */
[----:B------:R-:W-:Y:S01]  /*5a20*/  @!P3 FFMA R17, R17, UR5, R37 ;  /* 0x000000051111bc23 */ /* 0x000fe20008000025 */
[----:B------:R-:W-:Y:S01]  /*5a30*/  @!P3 FFMA R18, R18, UR5, R38 ;  /* 0x000000051212bc23 */ /* 0x000fe20008000026 */
[----:B------:R-:W-:-:S05]  /*5a40*/  @!P3 FFMA R19, R19, UR5, R39 ;  /* 0x000000051313bc23 */ /* 0x000fca0008000027 */
[----:B------:R0:W-:Y:S04]  /*5a50*/  @!P3 STG.E.128 desc[UR16][R12.64], R16 ;  /* 0x000000100c00b986 */ /* 0x0001e8000c101d10 */
[----:B-1----:R-:W2:Y:S01]  /*5a60*/  @!P4 LDG.E.128 R20, desc[UR16][R10.64+0x100] ;  /* 0x000100100a14c981 */ /* 0x002ea2000c1e1d00 */
[----:B------:R-:W-:-:S04]  /*5a70*/  IADD3 R73, PT, PT, R73, UR18, RZ ;  /* 0x0000001249497c10 */ /* 0x000fc8000fffe0ff */
[----:B------:R-:W-:-:S04]  /*5a80*/  SHF.R.S32.HI R2, RZ, 0x1f, R73 ;  /* 0x0000001fff027819 */ /* 0x000fc80000011449 */
[----:B------:R-:W-:Y:S02]  /*5a90*/  LEA.HI R73, R2, R73, RZ, 0x2 ;  /* 0x0000004902497211 */ /* 0x000fe400078f10ff */
[----:B------:R-:W-:Y:S02]  /*5aa0*/  IADD3 R2, PT, PT, R78, 0x3, RZ ;  /* 0x000000034e027810 */ /* 0x000fe40007ffe0ff */
[----:B------:R-:W-:Y:S02]  /*5ab0*/  SHF.R.S32.HI R73, RZ, 0x2, R73 ;  /* 0x00000002ff497819 */ /* 0x000fe40000011449 */
[----:B------:R-:W-:Y:S02]  /*5ac0*/  ISETP.GE.U32.OR P3, PT, R2, UR4, P1 ;  /* 0x0000000402007c0c */ /* 0x000fe40008f66470 */
[----:B------:R-:W-:-:S05]  /*5ad0*/  IADD3 R15, PT, PT, R72, R73, RZ ;  /* 0x00000049480f7210 */ /* 0x000fca0007ffe0ff */
[----:B------:R-:W-:-:S04]  /*5ae0*/  IMAD.WIDE R8, R15, 0x10, R8 ;  /* 0x000000100f087825 */ /* 0x000fc800078e0208 */
[----:B--2---:R-:W-:Y:S01]  /*5af0*/  @!P4 FFMA R20, R20, UR5, R40 ;  /* 0x000000051414cc23 */ /* 0x004fe20008000028 */
[----:B------:R-:W-:Y:S01]  /*5b00*/  @!P4 FFMA R21, R21, UR5, R41 ;  /* 0x000000051515cc23 */ /* 0x000fe20008000029 */
[----:B------:R-:W-:Y:S01]  /*5b10*/  @!P4 FFMA R22, R22, UR5, R42 ;  /* 0x000000051616cc23 */ /* 0x000fe2000800002a */
[----:B------:R-:W-:-:S05]  /*5b20*/  @!P4 FFMA R23, R23, UR5, R43 ;  /* 0x000000051717cc23 */ /* 0x000fca000800002b */
[----:B------:R2:W-:Y:S04]  /*5b30*/  @!P4 STG.E.128 desc[UR16][R12.64+0x100], R20 ;  /* 0x000100140c00c986 */ /* 0x0005e8000c101d10 */
[----:B0-----:R-:W3:Y:S01]  /*5b40*/  @!P3 LDG.E.128 R16, desc[UR16][R8.64] ;  /* 0x000000100810b981 */ /* 0x001ee2000c1e1d00 */
[----:B------:R-:W-:-:S04]  /*5b50*/  IADD3 R11, P4, PT, R72, R73, RZ ;  /* 0x00000049480b7210 */ /* 0x000fc80007f9e0ff */
[----:B------:R-:W-:Y:S02]  /*5b60*/  LEA.HI.X.SX32 R14, R73, RZ, 0x1, P4 ;  /* 0x000000ff490e7211 */ /* 0x000fe400020f0eff */
[----:B------:R-:W-:-:S04]  /*5b70*/  LEA R10, P4, R11, UR7, 0x4 ;  /* 0x000000070b0a7c11 */ /* 0x000fc8000f8820ff */
[----:B------:R-:W-:Y:S01]  /*5b80*/  LEA.HI.X R11, R11, UR8, R14, 0x4, P4 ;  /* 0x000000080b0b7c11 */ /* 0x000fe2000a0f240e */
[----:B---3--:R-:W-:Y:S01]  /*5b90*/  @!P3 FFMA R16, R16, UR5, R44 ;  /* 0x000000051010bc23 */ /* 0x008fe2000800002c */
[----:B------:R-:W-:Y:S01]  /*5ba0*/  @!P3 FFMA R17, R17, UR5, R45 ;  /* 0x000000051111bc23 */ /* 0x000fe2000800002d */
[----:B------:R-:W-:Y:S01]  /*5bb0*/  @!P3 FFMA R18, R18, UR5, R46 ;  /* 0x000000051212bc23 */ /* 0x000fe2000800002e */
[----:B------:R-:W-:-:S05]  /*5bc0*/  @!P3 FFMA R19, R19, UR5, R47 ;  /* 0x000000051313bc23 */ /* 0x000fca000800002f */
[----:B------:R2:W-:Y:S01]  /*5bd0*/  @!P3 STG.E.128 desc[UR16][R10.64], R16 ;  /* 0x000000100a00b986 */ /* 0x0005e2000c101d10 */
[----:B------:R-:W-:-:S13]  /*5be0*/  ISETP.GE.U32.OR P3, PT, R2, UR4, P0 ;  /* 0x0000000402007c0c */ /* 0x000fda0008766470 */
[----:B------:R-:W-:Y:S05]  /*5bf0*/  @P3 BRA `(.L_x_4) ;  /* 0x0000000000f03947 */ /* 0x000fea0003800000 */
[----:B--2---:R-:W2:Y:S02]  /*5c00*/  LDG.E.128 R12, desc[UR16][R8.64+0x100] ;  /* 0x00010010080c7981 */ /* 0x004ea4000c1e1d00 */
[----:B--2---:R-:W-:Y:S01]  /*5c10*/  FFMA R12, R12, UR5, R48 ;  /* 0x000000050c0c7c23 */ /* 0x004fe20008000030 */
[----:B------:R-:W-:Y:S01]  /*5c20*/  FFMA R13, R13, UR5, R49 ;  /* 0x000000050d0d7c23 */ /* 0x000fe20008000031 */
[----:B------:R-:W-:Y:S01]  /*5c30*/  FFMA R14, R14, UR5, R50 ;  /* 0x000000050e0e7c23 */ /* 0x000fe20008000032 */
[----:B------:R-:W-:-:S05]  /*5c40*/  FFMA R15, R15, UR5, R51 ;  /* 0x000000050f0f7c23 */ /* 0x000fca0008000033 */
[----:B------:R0:W-:Y:S01]  /*5c50*/  STG.E.128 desc[UR16][R10.64+0x100], R12 ;  /* 0x0001000c0a007986 */ /* 0x0001e2000c101d10 */
[----:B------:R-:W-:Y:S05]  /*5c60*/  BRA `(.L_x_4) ;  /* 0x0000000000d47947 */ /* 0x000fea0003800000 */
.L_x_3:
[----:B------:R-:W0:Y:S01]  /*5c70*/  LDCU UR4, c[0x0][0x3a0] ;  /* 0x00007400ff0477ac */ /* 0x000e220008000800 */
[----:B------:R-:W-:Y:S01]  /*5c80*/  IMAD R2, R3, UR18, RZ ;  /* 0x0000001203027c24 */ /* 0x000fe2000f8e02ff */
[C---:B------:R-:W-:Y:S02]  /*5c90*/  IADD3 R8, PT, PT, R0.reuse, 0x40, RZ ;  /* 0x0000004000087810 */ /* 0x040fe40007ffe0ff */
[----:B------:R-:W-:Y:S02]  /*5ca0*/  ISETP.GE.U32.AND P1, PT, R0, UR18, PT ;  /* 0x0000001200007c0c */ /* 0x000fe4000bf26070 */
[----:B------:R-:W-:Y:S02]  /*5cb0*/  SHF.R.S32.HI R9, RZ, 0x2, R2 ;  /* 0x00000002ff097819 */ /* 0x000fe40000011402 */
[----:B------:R-:W-:Y:S02]  /*5cc0*/  IADD3 R10, PT, PT, R2, UR18, RZ ;  /* 0x00000012020a7c10 */ /* 0x000fe4000fffe0ff */
[----:B------:R-:W-:-:S02]  /*5cd0*/  IADD3 R2, P3, PT, R72, R9, RZ ;  /* 0x0000000948027210 */ /* 0x000fc40007f7e0ff */
[----:B------:R-:W-:Y:S02]  /*5ce0*/  ISETP.GE.U32.AND P0, PT, R8, UR18, PT ;  /* 0x0000001208007c0c */ /* 0x000fe4000bf06070 */
[----:B------:R-:W-:Y:S02]  /*5cf0*/  SHF.R.S32.HI R11, RZ, 0x1f, R10 ;  /* 0x0000001fff0b7819 */ /* 0x000fe4000001140a */
[----:B------:R-:W-:Y:S02]  /*5d00*/  LEA.HI.X.SX32 R9, R9, RZ, 0x1, P3 ;  /* 0x000000ff09097211 */ /* 0x000fe400018f0eff */
[----:B0-----:R-:W-:Y:S02]  /*5d10*/  ISETP.GE.U32.OR P4, PT, R78, UR4, P1 ;  /* 0x000000044e007c0c */ /* 0x001fe40008f86470 */
[----:B------:R-:W-:Y:S02]  /*5d20*/  LEA R8, P5, R2, UR7, 0x4 ;  /* 0x0000000702087c11 */ /* 0x000fe4000f8a20ff */
[----:B------:R-:W-:-:S02]  /*5d30*/  ISETP.GE.U32.OR P3, PT, R78, UR4, P0 ;  /* 0x000000044e007c0c */ /* 0x000fc40008766470 */
[----:B------:R-:W-:Y:S02]  /*5d40*/  IADD3 R13, PT, PT, R10, UR18, RZ ;  /* 0x000000120a0d7c10 */ /* 0x000fe4000fffe0ff */
[----:B------:R-:W-:Y:S02]  /*5d50*/  LEA.HI R11, R11, R10, RZ, 0x2 ;  /* 0x0000000a0b0b7211 */ /* 0x000fe400078f10ff */
[----:B------:R-:W-:Y:S02]  /*5d60*/  LEA.HI.X R9, R2, UR8, R9, 0x4, P5 ;  /* 0x0000000802097c11 */ /* 0x000fe4000a8f2409 */
[----:B------:R-:W-:Y:S02]  /*5d70*/  SHF.R.S32.HI R2, RZ, 0x1f, R13 ;  /* 0x0000001fff027819 */ /* 0x000fe4000001140d */
[----:B------:R-:W-:Y:S01]  /*5d80*/  SHF.R.S32.HI R11, RZ, 0x2, R11 ;  /* 0x00000002ff0b7819 */ /* 0x000fe2000001140b */
[----:B------:R-:W-:Y:S01]  /*5d90*/  @!P4 STG.E.128 desc[UR16][R8.64], R20 ;  /* 0x000000140800c986 */ /* 0x000fe2000c101d10 */
[----:B------:R-:W-:-:S02]  /*5da0*/  LEA.HI R10, R2, R13, RZ, 0x2 ;  /* 0x0000000d020a7211 */ /* 0x000fc400078f10ff */
[----:B------:R-:W-:Y:S01]  /*5db0*/  IADD3 R12, PT, PT, R78, 0x1, RZ ;  /* 0x000000014e0c7810 */ /* 0x000fe20007ffe0ff */
[----:B------:R0:W-:Y:S01]  /*5dc0*/  @!P3 STG.E.128 desc[UR16][R8.64+0x100], R24 ;  /* 0x000100180800b986 */ /* 0x0001e2000c101d10 */
[----:B------:R-:W-:Y:S02]  /*5dd0*/  IADD3 R2, P6, PT, R72, R11, RZ ;  /* 0x0000000b48027210 */ /* 0x000fe40007fde0ff */
[----:B------:R-:W-:Y:S02]  /*5de0*/  SHF.R.S32.HI R15, RZ, 0x2, R10 ;  /* 0x00000002ff0f7819 */ /* 0x000fe4000001140a */
[C---:B------:R-:W-:Y:S02]  /*5df0*/  ISETP.GE.U32.OR P5, PT, R12.reuse, UR4, P1 ;  /* 0x000000040c007c0c */ /* 0x040fe40008fa6470 */
[----:B------:R-:W-:Y:S02]  /*5e00*/  ISETP.GE.U32.OR P4, PT, R12, UR4, P0 ;  /* 0x000000040c007c0c */ /* 0x000fe40008786470 */
[----:B------:R-:W-:-:S02]  /*5e10*/  LEA.HI.X.SX32 R11, R11, RZ, 0x1, P6 ;  /* 0x000000ff0b0b7211 */ /* 0x000fc400030f0eff */
[----:B------:R-:W-:Y:S02]  /*5e20*/  LEA R10, P3, R2, UR7, 0x4 ;  /* 0x00000007020a7c11 */ /* 0x000fe4000f8620ff */
[----:B------:R-:W-:Y:S02]  /*5e30*/  IADD3 R12, PT, PT, R78, 0x2, RZ ;  /* 0x000000024e0c7810 */ /* 0x000fe40007ffe0ff */
[----:B------:R-:W-:Y:S02]  /*5e40*/  IADD3 R14, PT, PT, R13, UR18, RZ ;  /* 0x000000120d0e7c10 */ /* 0x000fe4000fffe0ff */
[----:B------:R-:W-:Y:S02]  /*5e50*/  IADD3 R13, P6, PT, R72, R15, RZ ;  /* 0x0000000f480d7210 */ /* 0x000fe40007fde0ff */
[----:B------:R-:W-:Y:S02]  /*5e60*/  LEA.HI.X R11, R2, UR8, R11, 0x4, P3 ;  /* 0x00000008020b7c11 */ /* 0x000fe400098f240b */
[----:B------:R-:W-:-:S02]  /*5e70*/  ISETP.GE.U32.OR P3, PT, R12, UR4, P1 ;  /* 0x000000040c007c0c */ /* 0x000fc40008f66470 */
[----:B------:R-:W-:Y:S01]  /*5e80*/  SHF.R.S32.HI R17, RZ, 0x1f, R14 ;  /* 0x0000001fff117819 */ /* 0x000fe2000001140e */
[----:B------:R1:W-:Y:S01]  /*5e90*/  @!P5 STG.E.128 desc[UR16][R10.64], R28 ;  /* 0x0000001c0a00d986 */ /* 0x0003e2000c101d10 */
[----:B------:R-:W-:Y:S02]  /*5ea0*/  LEA.HI.X.SX32 R2, R15, RZ, 0x1, P6 ;  /* 0x000000ff0f027211 */ /* 0x000fe400030f0eff */
[----:B0-----:R-:W-:Y:S01]  /*5eb0*/  LEA R8, P6, R13, UR7, 0x4 ;  /* 0x000000070d087c11 */ /* 0x001fe2000f8c20ff */
[----:B------:R1:W-:Y:S01]  /*5ec0*/  @!P4 STG.E.128 desc[UR16][R10.64+0x100], R32 ;  /* 0x000100200a00c986 */ /* 0x0003e2000c101d10 */
[----:B------:R-:W-:Y:S02]  /*5ed0*/  LEA.HI R17, R17, R14, RZ, 0x2 ;  /* 0x0000000e11117211 */ /* 0x000fe400078f10ff */
[----:B------:R-:W-:Y:S02]  /*5ee0*/  LEA.HI.X R9, R13, UR8, R2, 0x4, P6 ;  /* 0x000000080d097c11 */ /* 0x000fe4000b0f2402 */
[----:B------:R-:W-:-:S02]  /*5ef0*/  SHF.R.S32.HI R17, RZ, 0x2, R17 ;  /* 0x00000002ff117819 */ /* 0x000fc40000011411 */
[----:B------:R-:W-:Y:S01]  /*5f00*/  IADD3 R2, PT, PT, R78, 0x3, RZ ;  /* 0x000000034e027810 */ /* 0x000fe20007ffe0ff */
[----:B------:R1:W-:Y:S01]  /*5f10*/  @!P3 STG.E.128 desc[UR16][R8.64], R36 ;  /* 0x000000240800b986 */ /* 0x0003e2000c101d10 */
[----:B------:R-:W-:Y:S02]  /*5f20*/  ISETP.GE.U32.OR P5, PT, R12, UR4, P0 ;  /* 0x000000040c007c0c */ /* 0x000fe400087a6470 */
[----:B------:R-:W-:Y:S02]  /*5f30*/  IADD3 R13, P4, PT, R72, R17, RZ ;  /* 0x00000011480d7210 */ /* 0x000fe40007f9e0ff */
[C---:B------:R-:W-:Y:S02]  /*5f40*/  ISETP.GE.U32.OR P6, PT, R2.reuse, UR4, P1 ;  /* 0x0000000402007c0c */ /* 0x040fe40008fc6470 */
[----:B------:R-:W-:Y:S02]  /*5f50*/  ISETP.GE.U32.OR P3, PT, R2, UR4, P0 ;  /* 0x0000000402007c0c */ /* 0x000fe40008766470 */
[----:B------:R-:W-:-:S02]  /*5f60*/  LEA.HI.X.SX32 R2, R17, RZ, 0x1, P4 ;  /* 0x000000ff11027211 */ /* 0x000fc400020f0eff */
[----:B------:R-:W-:-:S03]  /*5f70*/  LEA R12, P4, R13, UR7, 0x4 ;  /* 0x000000070d0c7c11 */ /* 0x000fc6000f8820ff */
[----:B------:R1:W-:Y:S01]  /*5f80*/  @!P5 STG.E.128 desc[UR16][R8.64+0x100], R40 ;  /* 0x000100280800d986 */ /* 0x0003e2000c101d10 */
[----:B------:R-:W-:-:S05]  /*5f90*/  LEA.HI.X R13, R13, UR8, R2, 0x4, P4 ;  /* 0x000000080d0d7c11 */ /* 0x000fca000a0f2402 */
[----:B------:R1:W-:Y:S04]  /*5fa0*/  @!P6 STG.E.128 desc[UR16][R12.64], R44 ;  /* 0x0000002c0c00e986 */ /* 0x0003e8000c101d10 */
[----:B------:R1:W-:Y:S02]  /*5fb0*/  @!P3 STG.E.128 desc[UR16][R12.64+0x100], R48 ;  /* 0x000100300c00b986 */ /* 0x0003e4000c101d10 */
.L_x_4:
[----:B------:R-:W-:Y:S05]  /*5fc0*/  BSYNC.RECONVERGENT B0 ;  /* 0x0000000000007941 */ /* 0x000fea0003800200 */
.L_x_2:
[----:B012---:R-:W-:Y:S01]  /*5fd0*/  IADD3 R13, PT, PT, R78, 0x40, RZ ;  /* 0x000000404e0d7810 */ /* 0x007fe20007ffe0ff */
[----:B------:R-:W-:Y:S06]  /*5fe0*/  @!P2 BRA `(.L_x_5) ;  /* 0x00000004009ca947 */ /* 0x000fec0003800000 */
[----:B------:R-:W-:Y:S02]  /*5ff0*/  IADD3 R3, PT, PT, R3, 0x40, RZ ;  /* 0x0000004003037810 */ /* 0x000fe40007ffe0ff */
[----:B------:R-:W-:Y:S02]  /*6000*/  ISETP.GE.U32.AND P2, PT, R0, UR18, PT ;  /* 0x0000001200007c0c */ /* 0x000fe4000bf46070 */
[----:B------:R-:W-:Y:S01]  /*6010*/  MOV R2, UR7 ;  /* 0x0000000700027c02 */ /* 0x000fe20008000f00 */
[----:B------:R-:W-:Y:S01]  /*6020*/  IMAD R12, R3, UR18, RZ ;  /* 0x00000012030c7c24 */ /* 0x000fe2000f8e02ff */
[----:B------:R-:W-:Y:S02]  /*6030*/  ISETP.LT.U32.AND P3, PT, R13, UR4, !P2 ;  /* 0x000000040d007c0c */ /* 0x000fe4000d761070 */
[----:B------:R-:W-:Y:S02]  /*6040*/  MOV R3, UR8 ;  /* 0x0000000800037c02 */ /* 0x000fe40008000f00 */
[----:B------:R-:W-:-:S04]  /*6050*/  SHF.R.S32.HI R11, RZ, 0x2, R12 ;  /* 0x00000002ff0b7819 */ /* 0x000fc8000001140c */
[----:B------:R-:W-:-:S05]  /*6060*/  IADD3 R9, PT, PT, R72, R11, RZ ;  /* 0x0000000b48097210 */ /* 0x000fca0007ffe0ff */
[----:B------:R-:W-:-:S05]  /*6070*/  IMAD.WIDE R8, R9, 0x10, R2 ;  /* 0x0000001009087825 */ /* 0x000fca00078e0202 */
[----:B------:R-:W2:Y:S01]  /*6080*/  @P3 LDG.E.128 R16, desc[UR16][R8.64] ;  /* 0x0000001008103981 */ /* 0x000ea2000c1e1d00 */
[----:B------:R-:W-:-:S04]  /*6090*/  IADD3 R0, P4, PT, R72, R11, RZ ;  /* 0x0000000b48007210 */ /* 0x000fc80007f9e0ff */
        /* <DEDUP_REMOVED lines=10> */
[----:B------:R-:W-:Y:S02]  /*6140*/  IADD3 R14, PT, PT, R12, UR18, RZ ;  /* 0x000000120c0e7c10 */ /* 0x000fe4000fffe0ff */
[----:B------:R-:W-:Y:S02]  /*6150*/  IADD3 R0, PT, PT, R78, 0x41, RZ ;  /* 0x000000414e007810 */ /* 0x000fe40007ffe0ff */
[----:B------:R-:W-:Y:S02]  /*6160*/  SHF.R.S32.HI R13, RZ, 0x1f, R14 ;  /* 0x0000001fff0d7819 */ /* 0x000fe4000001140e */
[----:B------:R-:W-:-:S02]  /*6170*/  ISETP.LT.U32.AND P2, PT, R0, UR4, !P2 ;  /* 0x0000000400007c0c */ /* 0x000fc4000d741070 */
[----:B------:R-:W-:-:S04]  /*6180*/  LEA.HI R13, R13, R14, RZ, 0x2 ;  /* 0x0000000e0d0d7211 */ /* 0x000fc800078f10ff */
[----:B------:R-:W-:-:S04]  /*6190*/  SHF.R.S32.HI R13, RZ, 0x2, R13 ;  /* 0x00000002ff0d7819 */ /* 0x000fc8000001140d */
        /* <DEDUP_REMOVED lines=18> */
[----:B-1----:R-:W2:Y:S01]  /*62c0*/  @!P3 LDG.E.128 R8, desc[UR16][R8.64+0x100] ;  /* 0x000100100808b981 */ /* 0x002ea2000c1e1d00 */
[----:B------:R-:W-:Y:S02]  /*62d0*/  IADD3 R14, PT, PT, R14, UR18, RZ ;  /* 0x000000120e0e7c10 */ /* 0x000fe4000fffe0ff */
[----:B------:R-:W-:Y:S02]  /*62e0*/  IADD3 R0, PT, PT, R78, 0x42, RZ ;  /* 0x000000424e007810 */ /* 0x000fe40007ffe0ff */
[----:B------:R-:W-:Y:S02]  /*62f0*/  SHF.R.S32.HI R15, RZ, 0x1f, R14 ;  /* 0x0000001fff0f7819 */ /* 0x000fe4000001140e */
[----:B------:R-:W-:-:S02]  /*6300*/  ISETP.GE.U32.OR P2, PT, R0, UR4, P1 ;  /* 0x0000000400007c0c */ /* 0x000fc40008f46470 */
[----:B------:R-:W-:-:S04]  /*6310*/  LEA.HI R15, R15, R14, RZ, 0x2 ;  /* 0x0000000e0f0f7211 */ /* 0x000fc800078f10ff */
[----:B------:R-:W-:-:S04]  /*6320*/  SHF.R.S32.HI R15, RZ, 0x2, R15 ;  /* 0x00000002ff0f7819 */ /* 0x000fc8000001140f */
[----:B------:R-:W-:Y:S01]  /*6330*/  IADD3 R21, PT, PT, R72, R15, RZ ;  /* 0x0000000f48157210 */ /* 0x000fe20007ffe0ff */
[----:B--2---:R-:W-:Y:S01]  /*6340*/  @!P3 FFMA R64, R8, UR5, R64 ;  /* 0x000000050840bc23 */ /* 0x004fe20008000040 */
[----:B------:R-:W-:Y:S01]  /*6350*/  @!P3 FFMA R65, R9, UR5, R65 ;  /* 0x000000050941bc23 */ /* 0x000fe20008000041 */
[----:B------:R-:W-:Y:S01]  /*6360*/  @!P3 FFMA R66, R10, UR5, R66 ;  /* 0x000000050a42bc23 */ /* 0x000fe20008000042 */
[----:B------:R-:W-:Y:S01]  /*6370*/  @!P3 FFMA R67, R11, UR5, R67 ;  /* 0x000000050b43bc23 */ /* 0x000fe20008000043 */
[----:B------:R-:W-:-:S04]  /*6380*/  IMAD.WIDE R8, R21, 0x10, R2 ;  /* 0x0000001015087825 */ /* 0x000fc800078e0202 */
        /* <DEDUP_REMOVED lines=12> */
[----:B------:R-:W2:Y:S01]  /*6450*/  @!P3 LDG.E.128 R20, desc[UR16][R8.64+0x100] ;  /* 0x000100100814b981 */ /* 0x000ea2000c1e1d00 */
[----:B------:R-:W-:Y:S02]  /*6460*/  IADD3 R14, PT, PT, R14, UR18, RZ ;  /* 0x000000120e0e7c10 */ /* 0x000fe4000fffe0ff */
[----:B------:R-:W-:Y:S02]  /*6470*/  IADD3 R78, PT, PT, R78, 0x43, RZ ;  /* 0x000000434e4e7810 */ /* 0x000fe40007ffe0ff */
[----:B-1----:R-:W-:Y:S02]  /*6480*/  SHF.R.S32.HI R13, RZ, 0x1f, R14 ;  /* 0x0000001fff0d7819 */ /* 0x002fe4000001140e */
[----:B------:R-:W-:-:S02]  /*6490*/  ISETP.GE.U32.OR P1, PT, R78, UR4, P1 ;  /* 0x000000044e007c0c */ /* 0x000fc40008f26470 */
[----:B------:R-:W-:-:S04]  /*64a0*/  LEA.HI R13, R13, R14, RZ, 0x2 ;  /* 0x0000000e0d0d7211 */ /* 0x000fc800078f10ff */
[----:B------:R-:W-:-:S04]  /*64b0*/  SHF.R.S32.HI R13, RZ, 0x2, R13 ;  /* 0x00000002ff0d7819 */ /* 0x000fc8000001140d */
[----:B------:R-:W-:-:S05]  /*64c0*/  IADD3 R15, PT, PT, R72, R13, RZ ;  /* 0x0000000d480f7210 */ /* 0x000fca0007ffe0ff */
[----:B------:R-:W-:-:S04]  /*64d0*/  IMAD.WIDE R2, R15, 0x10, R2 ;  /* 0x000000100f027825 */ /* 0x000fc800078e0202 */
[----:B--2---:R-:W-:Y:S01]  /*64e0*/  @!P3 FFMA R20, R20, UR5, R80 ;  /* 0x000000051414bc23 */ /* 0x004fe20008000050 */
[----:B------:R-:W-:Y:S01]  /*64f0*/  @!P3 FFMA R21, R21, UR5, R81 ;  /* 0x000000051515bc23 */ /* 0x000fe20008000051 */
[----:B------:R-:W-:Y:S01]  /*6500*/  @!P3 FFMA R22, R22, UR5, R82 ;  /* 0x000000051616bc23 */ /* 0x000fe20008000052 */
[----:B------:R-:W-:-:S05]  /*6510*/  @!P3 FFMA R23, R23, UR5, R83 ;  /* 0x000000051717bc23 */ /* 0x000fca0008000053 */
[----:B------:R1:W-:Y:S04]  /*6520*/  @!P3 STG.E.128 desc[UR16][R10.64+0x100], R20 ;  /* 0x000100140a00b986 */ /* 0x0003e8000c101d10 */
[----:B0-----:R-:W2:Y:S01]  /*6530*/  @!P1 LDG.E.128 R16, desc[UR16][R2.64] ;  /* 0x0000001002109981 */ /* 0x001ea2000c1e1d00 */
[----:B------:R-:W-:Y:S02]  /*6540*/  IADD3 R72, P2, PT, R72, R13, RZ ;  /* 0x0000000d48487210 */ /* 0x000fe40007f5e0ff */
[----:B------:R-:W-:Y:S02]  /*6550*/  ISETP.GE.U32.OR P0, PT, R78, UR4, P0 ;  /* 0x000000044e007c0c */ /* 0x000fe40008706470 */
[----:B------:R-:W-:Y:S02]  /*6560*/  LEA.HI.X.SX32 R13, R13, RZ, 0x1, P2 ;  /* 0x000000ff0d0d7211 */ /* 0x000fe400010f0eff */
[----:B------:R-:W-:-:S04]  /*6570*/  LEA R8, P2, R72, UR7, 0x4 ;  /* 0x0000000748087c11 */ /* 0x000fc8000f8420ff */
[----:B------:R-:W-:Y:S01]  /*6580*/  LEA.HI.X R9, R72, UR8, R13, 0x4, P2 ;  /* 0x0000000848097c11 */ /* 0x000fe200090f240d */
[----:B--2---:R-:W-:Y:S01]  /*6590*/  @!P1 FFMA R16, R16, UR5, R88 ;  /* 0x0000000510109c23 */ /* 0x004fe20008000058 */
[----:B------:R-:W-:Y:S01]  /*65a0*/  @!P1 FFMA R17, R17, UR5, R89 ;  /* 0x0000000511119c23 */ /* 0x000fe20008000059 */
[----:B------:R-:W-:Y:S01]  /*65b0*/  @!P1 FFMA R18, R18, UR5, R90 ;  /* 0x0000000512129c23 */ /* 0x000fe2000800005a */
[----:B------:R-:W-:-:S05]  /*65c0*/  @!P1 FFMA R19, R19, UR5, R91 ;  /* 0x0000000513139c23 */ /* 0x000fca000800005b */
[----:B------:R1:W-:Y:S01]  /*65d0*/  @!P1 STG.E.128 desc[UR16][R8.64], R16 ;  /* 0x0000001008009986 */ /* 0x0003e2000c101d10 */
[----:B------:R-:W-:Y:S05]  /*65e0*/  @P0 EXIT ;  /* 0x000000000000094d */ /* 0x000fea0003800000 */
[----:B------:R-:W2:Y:S02]  /*65f0*/  LDG.E.128 R12, desc[UR16][R2.64+0x100] ;  /* 0x00010010020c7981 */ /* 0x000ea4000c1e1d00 */
[----:B--2---:R-:W-:Y:S01]  /*6600*/  FFMA R12, R12, UR5, R4 ;  /* 0x000000050c0c7c23 */ /* 0x004fe20008000004 */
[----:B------:R-:W-:Y:S01]  /*6610*/  FFMA R13, R13, UR5, R5 ;  /* 0x000000050d0d7c23 */ /* 0x000fe20008000005 */
[----:B------:R-:W-:Y:S01]  /*6620*/  FFMA R14, R14, UR5, R6 ;  /* 0x000000050e0e7c23 */ /* 0x000fe20008000006 */
[----:B------:R-:W-:-:S05]  /*6630*/  FFMA R15, R15, UR5, R7 ;  /* 0x000000050f0f7c23 */ /* 0x000fca0008000007 */
[----:B------:R-:W-:Y:S01]  /*6640*/  STG.E.128 desc[UR16][R8.64+0x100], R12 ;  /* 0x0001000c08007986 */ /* 0x000fe2000c101d10 */
[----:B------:R-:W-:Y:S05]  /*6650*/  EXIT ;  /* 0x000000000000794d */ /* 0x000fea0003800000 */
.L_x_5:
[----:B------:R-:W-:Y:S02]  /*6660*/  IADD3 R3, PT, PT, R3, 0x40, RZ ;  /* 0x0000004003037810 */ /* 0x000fe40007ffe0ff */
[----:B------:R-:W-:Y:S02]  /*6670*/  ISETP.GE.U32.OR P2, PT, R13, UR4, P1 ;  /* 0x000000040d007c0c */ /* 0x000fe40008f46470 */
[----:B------:R-:W-:Y:S01]  /*6680*/  IADD3 R12, PT, PT, R78, 0x41, RZ ;  /* 0x000000414e0c7810 */ /* 0x000fe20007ffe0ff */
[----:B------:R-:W-:-:S03]  /*6690*/  IMAD R3, R3, UR18, RZ ;  /* 0x0000001203037c24 */ /* 0x000fc6000f8e02ff */
[----:B------:R-:W-:Y:S02]  /*66a0*/  ISETP.GE.U32.OR P5, PT, R12, UR4, P1 ;  /* 0x000000040c007c0c */ /* 0x000fe40008fa6470 */
[----:B------:R-:W-:Y:S02]  /*66b0*/  SHF.R.S32.HI R9, RZ, 0x2, R3 ;  /* 0x00000002ff097819 */ /* 0x000fe40000011403 */
[----:B------:R-:W-:Y:S02]  /*66c0*/  IADD3 R8, PT, PT, R3, UR18, RZ ;  /* 0x0000001203087c10 */ /* 0x000fe4000fffe0ff */
[----:B------:R-:W-:Y:S02]  /*66d0*/  IADD3 R0, P3, PT, R72, R9, RZ ;  /* 0x0000000948007210 */ /* 0x000fe40007f7e0ff */
[----:B------:R-:W-:Y:S02]  /*66e0*/  SHF.R.S32.HI R3, RZ, 0x1f, R8 ;  /* 0x0000001fff037819 */ /* 0x000fe40000011408 */
[----:B------:R-:W-:-:S02]  /*66f0*/  LEA.HI.X.SX32 R9, R9, RZ, 0x1, P3 ;  /* 0x000000ff09097211 */ /* 0x000fc400018f0eff */
[C---:B------:R-:W-:Y:S02]  /*6700*/  LEA R2, P4, R0.reuse, UR7, 0x4 ;  /* 0x0000000700027c11 */ /* 0x040fe4000f8820ff */
[----:B------:R-:W-:Y:S02]  /*6710*/  LEA.HI R10, R3, R8, RZ, 0x2 ;  /* 0x00000008030a7211 */ /* 0x000fe400078f10ff */
[----:B------:R-:W-:Y:S02]  /*6720*/  LEA.HI.X R3, R0, UR8, R9, 0x4, P4 ;  /* 0x0000000800037c11 */ /* 0x000fe4000a0f2409 */
[----:B------:R-:W-:Y:S02]  /*6730*/  IADD3 R11, PT, PT, R8, UR18, RZ ;  /* 0x00000012080b7c10 */ /* 0x000fe4000fffe0ff */
[----:B------:R-:W-:Y:S01]  /*6740*/  SHF.R.S32.HI R9, RZ, 0x2, R10 ;  /* 0x00000002ff097819 */ /* 0x000fe2000001140a */
[----:B------:R-:W-:Y:S01]  /*6750*/  @!P2 STG.E.128 desc[UR16][R2.64], R52 ;  /* 0x000000340200a986 */ /* 0x000fe2000c101d10 */
[----:B------:R-:W-:-:S02]  /*6760*/  SHF.R.S32.HI R8, RZ, 0x1f, R11 ;  /* 0x0000001fff087819 */ /* 0x000fc4000001140b */
[----:B------:R-:W-:Y:S02]  /*6770*/  IADD3 R0, P6, PT, R72, R9, RZ ;  /* 0x0000000948007210 */ /* 0x000fe40007fde0ff */
[----:B------:R-:W-:Y:S02]  /*6780*/  ISETP.GE.U32.OR P4, PT, R12, UR4, P0 ;  /* 0x000000040c007c0c */ /* 0x000fe40008786470 */
[----:B------:R-:W-:Y:S02]  /*6790*/  LEA.HI R12, R8, R11, RZ, 0x2 ;  /* 0x0000000b080c7211 */ /* 0x000fe400078f10ff */
[----:B------:R-:W-:Y:S02]  /*67a0*/  ISETP.GE.U32.OR P3, PT, R13, UR4, P0 ;  /* 0x000000040d007c0c */ /* 0x000fe40008766470 */
[----:B------:R-:W-:Y:S02]  /*67b0*/  LEA.HI.X.SX32 R9, R9, RZ, 0x1, P6 ;  /* 0x000000ff09097211 */ /* 0x000fe400030f0eff */
[----:B------:R-:W-:-:S02]  /*67c0*/  LEA R8, P2, R0, UR7, 0x4 ;  /* 0x0000000700087c11 */ /* 0x000fc4000f8420ff */
[----:B------:R-:W-:Y:S02]  /*67d0*/  IADD3 R13, PT, PT, R11, UR18, RZ ;  /* 0x000000120b0d7c10 */ /* 0x000fe4000fffe0ff */
[----:B------:R-:W-:Y:S02]  /*67e0*/  LEA.HI.X R9, R0, UR8, R9, 0x4, P2 ;  /* 0x0000000800097c11 */ /* 0x000fe400090f2409 */
[----:B------:R-:W-:Y:S02]  /*67f0*/  SHF.R.S32.HI R0, RZ, 0x1f, R13 ;  /* 0x0000001fff007819 */ /* 0x000fe4000001140d */
[----:B------:R-:W-:Y:S01]  /*6800*/  SHF.R.S32.HI R11, RZ, 0x2, R12 ;  /* 0x00000002ff0b7819 */ /* 0x000fe2000001140c */
[----:B------:R0:W-:Y:S01]  /*6810*/  @!P3 STG.E.128 desc[UR16][R2.64+0x100], R56 ;  /* 0x000100380200b986 */ /* 0x0001e2000c101d10 */
[----:B------:R-:W-:Y:S02]  /*6820*/  LEA.HI R13, R0, R13, RZ, 0x2 ;  /* 0x0000000d000d7211 */ /* 0x000fe400078f10ff */
[----:B------:R-:W-:Y:S01]  /*6830*/  IADD3 R10, PT, PT, R78, 0x42, RZ ;  /* 0x000000424e0a7810 */ /* 0x000fe20007ffe0ff */
[----:B------:R1:W-:Y:S01]  /*6840*/  @!P5 STG.E.128 desc[UR16][R8.64], R60 ;  /* 0x0000003c0800d986 */ /* 0x0003e2000c101d10 */
[----:B------:R-:W-:-:S02]  /*6850*/  SHF.R.S32.HI R13, RZ, 0x2, R13 ;  /* 0x00000002ff0d7819 */ /* 0x000fc4000001140d */
[----:B------:R-:W-:Y:S01]  /*6860*/  IADD3 R78, PT, PT, R78, 0x43, RZ ;  /* 0x000000434e4e7810 */ /* 0x000fe20007ffe0ff */
[----:B------:R1:W-:Y:S01]  /*6870*/  @!P4 STG.E.128 desc[UR16][R8.64+0x100], R64 ;  /* 0x000100400800c986 */ /* 0x0003e2000c101d10 */
[----:B------:R-:W-:Y:S02]  /*6880*/  IADD3 R0, P6, PT, R72, R11, RZ ;  /* 0x0000000b48007210 */ /* 0x000fe40007fde0ff */
[C---:B------:R-:W-:Y:S02]  /*6890*/  ISETP.GE.U32.OR P3, PT, R10.reuse, UR4, P1 ;  /* 0x000000040a007c0c */ /* 0x040fe40008f66470 */
[----:B------:R-:W-:Y:S02]  /*68a0*/  ISETP.GE.U32.OR P2, PT, R10, UR4, P0 ;  /* 0x000000040a007c0c */ /* 0x000fe40008746470 */
[----:B------:R-:W-:Y:S02]  /*68b0*/  IADD3 R72, P5, PT, R72, R13, RZ ;  /* 0x0000000d48487210 */ /* 0x000fe40007fbe0ff */
[----:B------:R-:W-:-:S02]  /*68c0*/  ISETP.GE.U32.OR P1, PT, R78, UR4, P1 ;  /* 0x000000044e007c0c */ /* 0x000fc40008f26470 */
[----:B------:R-:W-:Y:S02]  /*68d0*/  ISETP.GE.U32.OR P0, PT, R78, UR4, P0 ;  /* 0x000000044e007c0c */ /* 0x000fe40008706470 */
[----:B------:R-:W-:Y:S02]  /*68e0*/  LEA.HI.X.SX32 R11, R11, RZ, 0x1, P6 ;  /* 0x000000ff0b0b7211 */ /* 0x000fe400030f0eff */
[----:B0-----:R-:W-:Y:S02]  /*68f0*/  LEA R2, P6, R0, UR7, 0x4 ;  /* 0x0000000700027c11 */ /* 0x001fe4000f8c20ff */
[----:B------:R-:W-:Y:S02]  /*6900*/  LEA.HI.X.SX32 R13, R13, RZ, 0x1, P5 ;  /* 0x000000ff0d0d7211 */ /* 0x000fe400028f0eff */
[----:B------:R-:W-:Y:S02]  /*6910*/  LEA R10, P5, R72, UR7, 0x4 ;  /* 0x00000007480a7c11 */ /* 0x000fe4000f8a20ff */
[----:B------:R-:W-:-:S02]  /*6920*/  LEA.HI.X R3, R0, UR8, R11, 0x4, P6 ;  /* 0x0000000800037c11 */ /* 0x000fc4000b0f240b */
[----:B------:R-:W-:-:S03]  /*6930*/  LEA.HI.X R11, R72, UR8, R13, 0x4, P5 ;  /* 0x00000008480b7c11 */ /* 0x000fc6000a8f240d */
[----:B------:R1:W-:Y:S04]  /*6940*/  @!P3 STG.E.128 desc[UR16][R2.64], R68 ;  /* 0x000000440200b986 */ /* 0x0003e8000c101d10 */
[----:B------:R1:W-:Y:S04]  /*6950*/  @!P2 STG.E.128 desc[UR16][R2.64+0x100], R80 ;  /* 0x000100500200a986 */ /* 0x0003e8000c101d10 */
[----:B------:R1:W-:Y:S01]  /*6960*/  @!P1 STG.E.128 desc[UR16][R10.64], R88 ;  /* 0x000000580a009986 */ /* 0x0003e2000c101d10 */
[----:B------:R-:W-:Y:S05]  /*6970*/  @P0 EXIT ;  /* 0x000000000000094d */ /* 0x000fea0003800000 */
[----:B------:R-:W-:Y:S01]  /*6980*/  STG.E.128 desc[UR16][R10.64+0x100], R4 ;  /* 0x000100040a007986 */ /* 0x000fe2000c101d10 */
[----:B------:R-:W-:Y:S05]  /*6990*/  EXIT ;  /* 0x000000000000794d */ /* 0x000fea0003800000 */
.L_x_6:
[----:B------:R-:W-:-:S00]  /*69a0*/  BRA `(.L_x_6) ;  /* 0xfffffffc00fc7947 */ /* 0x000fc0000383ffff */
[----:B------:R-:W-:-:S00]  /*69b0*/  NOP ;  /* 0x0000000000007918 */ /* 0x000fc00000000000 */
        /* <DEDUP_REMOVED lines=12> */
.L_x_20:


//--------------------- .text.matmul_blocked2     --------------------------
	.section	.text.matmul_blocked2,"ax",@progbits
	.align	128
        .global         matmul_blocked2
        .type           matmul_blocked2,@function
        .size           matmul_blocked2,(.L_x_21 - matmul_blocked2)
        .other          matmul_blocked2,@"STO_CUDA_ENTRY STV_DEFAULT"
matmul_blocked2:
.text.matmul_blocked2:
[----:B------:R-:W0:Y:S01]  /*0000*/  LDC R1, c[0x0][0x37c] ;  /* 0x0000df00ff017b82 */ /* 0x000e220000000800 */
[----:B------:R-:W1:Y:S01]  /*0010*/  S2R R10, SR_TID.X ;  /* 0x00000000000a7919 */ /* 0x000e620000002100 */
[----:B------:R-:W2:Y:S01]  /*0020*/  LDCU.128 UR8, c[0x0][0x3a0] ;  /* 0x00007400ff0877ac */ /* 0x000ea20008000c00 */
[----:B------:R-:W-:Y:S01]  /*0030*/  HFMA2 R5, -RZ, RZ, 0, 0 ;  /* 0x00000000ff057431 */ /* 0x000fe200000001ff */
[----:B0-----:R-:W-:Y:S01]  /*0040*/  IADD3 R1, PT, PT, R1, -0x80, RZ ;  /* 0xffffff8001017810 */ /* 0x001fe20007ffe0ff */
[----:B------:R-:W0:Y:S01]  /*0050*/  S2R R2, SR_CTAID.X ;  /* 0x0000000000027919 */ /* 0x000e220000002500 */
[----:B------:R-:W3:Y:S01]  /*0060*/  LDCU.128 UR4, c[0x0][0x380] ;  /* 0x00007000ff0477ac */ /* 0x000ee20008000c00 */
[----:B------:R-:W4:Y:S01]  /*0070*/  S2R R11, SR_CTAID.Y ;  /* 0x00000000000b7919 */ /* 0x000f220000002600 */
[----:B------:R-:W5:Y:S01]  /*0080*/  LDCU.64 UR12, c[0x0][0x358] ;  /* 0x00006b00ff0c77ac */ /* 0x000f620008000a00 */
[----:B-1----:R-:W-:Y:S02]  /*0090*/  SHF.L.U32 R4, R10, 0x3, RZ ;  /* 0x000000030a047819 */ /* 0x002fe400000006ff */
[----:B------:R-:W-:Y:S01]  /*00a0*/  SHF.R.U32.HI R0, RZ, 0x1, R10 ;  /* 0x00000001ff007819 */ /* 0x000fe2000001160a */
[----:B0-----:R-:W-:Y:S01]  /*00b0*/  IMAD.WIDE.U32 R2, R2, 0x200, RZ ;  /* 0x0000020002027825 */ /* 0x001fe200078e00ff */
[----:B------:R-:W-:-:S02]  /*00c0*/  SHF.L.U32 R23, R10, 0x5, RZ ;  /* 0x000000050a177819 */ /* 0x000fc400000006ff */
[----:B------:R-:W-:Y:S02]  /*00d0*/  LOP3.LUT R4, R4, 0x8, RZ, 0xc0, !PT ;  /* 0x0000000804047812 */ /* 0x000fe400078ec0ff */
[----:B----4-:R-:W-:Y:S02]  /*00e0*/  LEA R11, R11, R0, 0x7 ;  /* 0x000000000b0b7211 */ /* 0x010fe400078e38ff */
[----:B------:R-:W-:Y:S02]  /*00f0*/  SHF.R.U32.HI R9, RZ, 0x4, R10 ;  /* 0x00000004ff097819 */ /* 0x000fe4000001160a */
[----:B------:R-:W-:Y:S01]  /*0100*/  LOP3.LUT R109, R2, 0x1e0, R23, 0xf8, !PT ;  /* 0x000001e0026d7812 */ /* 0x000fe200078ef817 */
[----:B--2---:R-:W-:-:S03]  /*0110*/  IMAD.WIDE.U32 R4, R11, UR10, R4 ;  /* 0x0000000a0b047c25 */ /* 0x004fc6000f8e0004 */
[----:B---3--:R-:W-:Y:S01]  /*0120*/  IADD3 R109, P0, PT, R109, UR6, RZ ;  /* 0x000000066d6d7c10 */ /* 0x008fe2000ff1e0ff */
[----:B------:R-:W-:-:S03]  /*0130*/  IMAD.WIDE.U32 R6, R9, UR8, RZ ;  /* 0x0000000809067c25 */ /* 0x000fc6000f8e00ff */
[----:B------:R-:W-:Y:S01]  /*0140*/  IADD3.X R2, PT, PT, R3, UR7, RZ, P0, !PT ;  /* 0x0000000703027c10 */ /* 0x000fe200087fe4ff */
[----:B------:R-:W-:Y:S01]  /*0150*/  IMAD R11, R11, UR11, R5 ;  /* 0x0000000b0b0b7c24 */ /* 0x000fe2000f8e0205 */
[----:B------:R-:W-:Y:S01]  /*0160*/  LEA R110, P0, R4, UR4, 0x2 ;  /* 0x00000004046e7c11 */ /* 0x000fe2000f8010ff */
[----:B------:R-:W-:Y:S01]  /*0170*/  IMAD R3, R9, UR9, R7 ;  /* 0x0000000909037c24 */ /* 0x000fe2000f8e0207 */
[----:B------:R-:W-:Y:S02]  /*0180*/  LEA R108, P1, R6, R109, 0x2 ;  /* 0x0000006d066c7211 */ /* 0x000fe400078210ff */
[----:B------:R-:W-:Y:S02]  /*0190*/  LEA.HI.X R111, R4, UR5, R11, 0x2, P0 ;  /* 0x00000005046f7c11 */ /* 0x000fe400080f140b */
[----:B------:R-:W-:-:S03]  /*01a0*/  LEA.HI.X R109, R6, R2, R3, 0x2, P1 ;  /* 0x00000002066d7211 */ /* 0x000fc600008f1403 */
[----:B-----5:R-:W2:Y:S04]  /*01b0*/  LDG.E R2, desc[UR12][R110.64] ;  /* 0x0000000c6e027981 */ /* 0x020ea8000c1e1900 */
[----:B------:R-:W3:Y:S04]  /*01c0*/  LDG.E R3, desc[UR12][R110.64+0x4] ;  /* 0x0000040c6e037981 */ /* 0x000ee8000c1e1900 */
[----:B------:R-:W4:Y:S04]  /*01d0*/  LDG.E R4, desc[UR12][R110.64+0x8] ;  /* 0x0000080c6e047981 */ /* 0x000f28000c1e1900 */
[----:B------:R-:W5:Y:S04]  /*01e0*/  LDG.E R8, desc[UR12][R110.64+0xc] ;  /* 0x00000c0c6e087981 */ /* 0x000f68000c1e1900 */
        /* <DEDUP_REMOVED lines=11> */
[----:B------:R-:W5:Y:S01]  /*02a0*/  LDG.E R31, desc[UR12][R108.64+0x1c] ;  /* 0x00001c0c6c1f7981 */ /* 0x000f62000c1e1900 */
[----:B------:R-:W0:Y:S01]  /*02b0*/  S2UR UR5, SR_CgaCtaId ;  /* 0x00000000000579c3 */ /* 0x000e220000008800 */
[----:B------:R-:W-:Y:S01]  /*02c0*/  UMOV UR4, 0x400 ;  /* 0x0000040000047882 */ /* 0x000fe20000000000 */
[----:B------:R-:W-:-:S02]  /*02d0*/  SHF.L.U32 R5, R10, 0xc, RZ ;  /* 0x0000000c0a057819 */ /* 0x000fc400000006ff */
[----:B------:R-:W-:-:S04]  /*02e0*/  SHF.L.U32 R0, R0, 0x2, RZ ;  /* 0x0000000200007819 */ /* 0x000fc800000006ff */
[----:B------:R-:W-:Y:S01]  /*02f0*/  LOP3.LUT R33, R0, 0x1000, R5, 0xf8, !PT ;  /* 0x0000100000217812 */ /* 0x000fe200078ef805 */
[----:B0-----:R-:W-:Y:S02]  /*0300*/  ULEA UR6, UR5, UR4, 0x18 ;  /* 0x0000000405067291 */ /* 0x001fe4000f8ec0ff */
[----:B------:R-:W-:-:S04]  /*0310*/  UIADD3 UR4, UPT, UPT, UR4, 0x4000, URZ ;  /* 0x0000400004047890 */ /* 0x000fc8000fffe0ff */
[----:B------:R-:W-:Y:S01]  /*0320*/  ULEA UR4, UR5, UR4, 0x18 ;  /* 0x0000000405047291 */ /* 0x000fe2000f8ec0ff */
[----:B------:R-:W-:Y:S02]  /*0330*/  LEA R22, R9, UR6, 0x5 ;  /* 0x0000000609167c11 */ /* 0x000fe4000f8e28ff */
[----:B------:R-:W-:Y:S02]  /*0340*/  LOP3.LUT R0, R23, 0x1e0, RZ, 0xc0, !PT ;  /* 0x000001e017007812 */ /* 0x000fe400078ec0ff */
[----:B------:R-:W-:Y:S02]  /*0350*/  CS2R R104, SRZ ;  /* 0x0000000000687805 */ /* 0x000fe4000001ff00 */
[----:B------:R-:W-:Y:S02]  /*0360*/  MOV R106, RZ ;  /* 0x000000ff006a7202 */ /* 0x000fe40000000f00 */
        /* <DEDUP_REMOVED lines=25> */
[----:B------:R-:W-:-:S02]  /*0500*/  MOV R90, RZ ;  /* 0x000000ff005a7202 */ /* 0x000fc40000000f00 */
[----:B------:R-:W-:Y:S02]  /*0510*/  CS2R R34, SRZ ;  /* 0x0000000000227805 */ /* 0x000fe4000001ff00 */
[----:B------:R-:W-:Y:S02]  /*0520*/  CS2R R36, SRZ ;  /* 0x0000000000247805 */ /* 0x000fe4000001ff00 */
[----:B------:R-:W-:Y:S01]  /*0530*/  CS2R R38, SRZ ;  /* 0x0000000000267805 */ /* 0x000fe2000001ff00 */
[----:B--2---:R-:W-:Y:S04]  /*0540*/  STS [R33+UR6], R2 ;  /* 0x0000000221007988 */ /* 0x004fe80008000806 */
[----:B---3--:R0:W-:Y:S04]  /*0550*/  STS [R33+UR6+0x200], R3 ;  /* 0x0002000321007988 */ /* 0x0081e80008000806 */
[----:B----4-:R-:W-:Y:S04]  /*0560*/  STS [R33+UR6+0x400], R4 ;  /* 0x0004000421007988 */ /* 0x010fe80008000806 */
[----:B-----5:R-:W-:Y:S04]  /*0570*/  STS [R33+UR6+0x600], R8 ;  /* 0x0006000821007988 */ /* 0x020fe80008000806 */
[----:B------:R-:W-:Y:S04]  /*0580*/  STS [R33+UR6+0x800], R12 ;  /* 0x0008000c21007988 */ /* 0x000fe80008000806 */
[----:B------:R-:W-:Y:S04]  /*0590*/  STS [R33+UR6+0xa00], R16 ;  /* 0x000a001021007988 */ /* 0x000fe80008000806 */
[----:B------:R-:W-:Y:S04]  /*05a0*/  STS [R33+UR6+0xc00], R20 ;  /* 0x000c001421007988 */ /* 0x000fe80008000806 */
[----:B------:R1:W-:Y:S04]  /*05b0*/  STS [R33+UR6+0xe00], R21 ;  /* 0x000e001521007988 */ /* 0x0003e80008000806 */
[----:B------:R-:W-:Y:S04]  /*05c0*/  STS.128 [R23+UR4], R24 ;  /* 0x0000001817007988 */ /* 0x000fe80008000c04 */
[----:B------:R-:W-:Y:S01]  /*05d0*/  STS.128 [R23+UR4+0x10], R28 ;  /* 0x0000101c17007988 */ /* 0x000fe20008000c04 */
[----:B------:R-:W-:Y:S06]  /*05e0*/  BAR.SYNC.DEFER_BLOCKING 0x0 ;  /* 0x0000000000007b1d */ /* 0x000fec0000010000 */
[----:B------:R-:W2:Y:S04]  /*05f0*/  LDS.128 R4, [R22] ;  /* 0x0000000016047984 */ /* 0x000ea80000000c00 */
[----:B------:R-:W3:Y:S04]  /*0600*/  LDS.128 R8, [R22+0x10] ;  /* 0x0000100016087984 */ /* 0x000ee80000000c00 */
[----:B------:R-:W4:Y:S04]  /*0610*/  LDS.128 R12, [R0+UR4] ;  /* 0x00000004000c7984 */ /* 0x000f280008000c00 */
[----:B------:R5:W4:Y:S01]  /*0620*/  LDS.128 R16, [R0+UR4+0x10] ;  /* 0x0000100400107984 */ /* 0x000b220008000c00 */
[----:B0-----:R-:W-:-:S02]  /*0630*/  CS2R R2, SRZ ;  /* 0x0000000000027805 */ /* 0x001fc4000001ff00 */
[----:B-1----:R-:W-:Y:S01]  /*0640*/  CS2R R32, SRZ ;  /* 0x0000000000207805 */ /* 0x002fe2000001ff00 */
[----:B------:R-:W-:Y:S01]  /*0650*/  UMOV UR4, 0x1 ;  /* 0x0000000100047882 */ /* 0x000fe20000000000 */
[----:B-----5:R-:W-:Y:S01]  /*0660*/  HFMA2 R0, -RZ, RZ, 0, 0 ;  /* 0x00000000ff007431 */ /* 0x020fe200000001ff */
[----:B--2---:R0:W-:Y:S04]  /*0670*/  STL.128 [R1], R4 ;  /* 0x0000000401007387 */ /* 0x0041e80000100c00 */
[----:B---3--:R0:W-:Y:S04]  /*0680*/  STL.128 [R1+0x10], R8 ;  /* 0x0000100801007387 */ /* 0x0081e80000100c00 */
[----:B----4-:R0:W-:Y:S04]  /*0690*/  STL.128 [R1+0x40], R12 ;  /* 0x0000400c01007387 */ /* 0x0101e80000100c00 */
[----:B------:R0:W-:Y:S02]  /*06a0*/  STL.128 [R1+0x50], R16 ;  /* 0x0000501001007387 */ /* 0x0001e40000100c00 */
.L_x_9:
[----:B------:R-:W1:Y:S01]  /*06b0*/  S2R R107, SR_TID.X ;  /* 0x00000000006b7919 */ /* 0x000e620000002100 */
[----:B--2---:R-:W2:Y:S01]  /*06c0*/  LDCU.64 UR10, c[0x0][0x3a0] ;  /* 0x00007400ff0a77ac */ /* 0x004ea20008000a00 */
[----:B------:R-:W3:Y:S01]  /*06d0*/  S2UR UR8, SR_CgaCtaId ;  /* 0x00000000000879c3 */ /* 0x000ee20000008800 */
[C---:B0-----:R-:W-:Y:S01]  /*06e0*/  IADD3 R17, PT, PT, R105.reuse, 0x10, RZ ;  /* 0x0000001069117810 */ /* 0x041fe20007ffe0ff */
[----:B------:R-:W-:Y:S01]  /*06f0*/  IMAD.WIDE.U32 R14, R105, 0x4, R110 ;  /* 0x00000004690e7825 */ /* 0x000fe200078e006e */
[----:B------:R-:W-:Y:S01]  /*0700*/  UMOV UR7, 0x400 ;  /* 0x0000040000077882 */ /* 0x000fe20000000000 */
[----:B------:R-:W-:Y:S02]  /*0710*/  USHF.L.U32 UR5, UR4, 0xd, URZ ;  /* 0x0000000d04057899 */ /* 0x000fe400080006ff */
[----:B------:R-:W-:Y:S01]  /*0720*/  UIADD3 UR9, UPT, UPT, UR7, 0x4000, URZ ;  /* 0x0000400007097890 */ /* 0x000fe2000fffe0ff */
[----:B------:R-:W5:Y:S01]  /*0730*/  LDG.E R113, desc[UR12][R14.64+0x40] ;  /* 0x0000400c0e717981 */ /* 0x000f62000c1e1900 */
[----:B--2---:R-:W-:Y:S01]  /*0740*/  IMAD.WIDE.U32 R4, R17, UR10, RZ ;  /* 0x0000000a11047c25 */ /* 0x004fe2000f8e00ff */
[----:B------:R-:W-:-:S02]  /*0750*/  ULOP3.LUT UR6, UR4, 0x1, URZ, 0x3c, !UPT ;  /* 0x0000000104067892 */ /* 0x000fc4000f8e3cff */
[----:B------:R-:W5:Y:S01]  /*0760*/  LDG.E R112, desc[UR12][R14.64+0x44] ;  /* 0x0000440c0e707981 */ /* 0x000f62000c1e1900 */
[----:B------:R-:W-:Y:S01]  /*0770*/  IMAD R5, R17, UR11, R5 ;  /* 0x0000000b11057c24 */ /* 0x000fe2000f8e0205 */
[C---:B------:R-:W-:Y:S02]  /*0780*/  LEA R12, P0, R4.reuse, R108, 0x2 ;  /* 0x0000006c040c7211 */ /* 0x040fe400078010ff */
[----:B------:R-:W5:Y:S01]  /*0790*/  LDG.E R118, desc[UR12][R14.64+0x48] ;  /* 0x0000480c0e767981 */ /* 0x000f62000c1e1900 */
[----:B---3--:R-:W-:Y:S01]  /*07a0*/  ULEA UR7, UR8, UR7, 0x18 ;  /* 0x0000000708077291 */ /* 0x008fe2000f8ec0ff */
[----:B------:R-:W-:Y:S01]  /*07b0*/  LEA.HI.X R13, R4, R109, R5, 0x2, P0 ;  /* 0x0000006d040d7211 */ /* 0x000fe200000f1405 */
[----:B------:R-:W-:Y:S01]  /*07c0*/  ULEA UR9, UR8, UR9, 0x18 ;  /* 0x0000000908097291 */ /* 0x000fe2000f8ec0ff */
[----:B------:R-:W5:Y:S01]  /*07d0*/  LDG.E R117, desc[UR12][R14.64+0x4c] ;  /* 0x00004c0c0e757981 */ /* 0x000f62000c1e1900 */
[C---:B-1----:R-:W-:Y:S02]  /*07e0*/  SHF.L.U32 R91, R107.reuse, 0x5, RZ ;  /* 0x000000056b5b7819 */ /* 0x042fe400000006ff */
[----:B------:R-:W-:Y:S01]  /*07f0*/  SHF.L.U32 R121, R107, 0x1, RZ ;  /* 0x000000016b797819 */ /* 0x000fe200000006ff */
[----:B------:R-:W-:Y:S01]  /*0800*/  ULOP3.LUT UR5, UR5, 0x2000, URZ, 0x3c, !UPT ;  /* 0x0000200005057892 */ /* 0x000fe2000f8e3cff */
[----:B------:R-:W5:Y:S01]  /*0810*/  LDG.E R4, desc[UR12][R12.64] ;  /* 0x0000000c0c047981 */ /* 0x000f62000c1e1900 */
[----:B------:R-:W-:-:S03]  /*0820*/  LOP3.LUT R91, R91, 0x1e0, RZ, 0xc0, !PT ;  /* 0x000001e05b5b7812 */ /* 0x000fc600078ec0ff */
[----:B------:R-:W5:Y:S04]  /*0830*/  LDG.E R5, desc[UR12][R12.64+0x4] ;  /* 0x0000040c0c057981 */ /* 0x000f68000c1e1900 */
[----:B------:R-:W5:Y:S04]  /*0840*/  LDG.E R6, desc[UR12][R12.64+0x8] ;  /* 0x0000080c0c067981 */ /* 0x000f68000c1e1900 */
[----:B------:R-:W5:Y:S04]  /*0850*/  LDG.E R7, desc[UR12][R12.64+0xc] ;  /* 0x00000c0c0c077981 */ /* 0x000f68000c1e1900 */
[----:B------:R-:W5:Y:S04]  /*0860*/  LDG.E R8, desc[UR12][R12.64+0x10] ;  /* 0x0000100c0c087981 */ /* 0x000f68000c1e1900 */
[----:B------:R-:W5:Y:S04]  /*0870*/  LDG.E R9, desc[UR12][R12.64+0x14] ;  /* 0x0000140c0c097981 */ /* 0x000f68000c1e1900 */
[----:B------:R-:W5:Y:S04]  /*0880*/  LDG.E R10, desc[UR12][R12.64+0x18] ;  /* 0x0000180c0c0a7981 */ /* 0x000f68000c1e1900 */
[----:B------:R0:W5:Y:S01]  /*0890*/  LDG.E R11, desc[UR12][R12.64+0x1c] ;  /* 0x00001c0c0c0b7981 */ /* 0x000162000c1e1900 */
[----:B------:R-:W-:-:S03]  /*08a0*/  IADD3 R120, PT, PT, R91, UR9, RZ ;  /* 0x000000095b787c10 */ /* 0x000fc6000fffe0ff */
[----:B------:R-:W5:Y:S04]  /*08b0*/  LDG.E R116, desc[UR12][R14.64+0x50] ;  /* 0x0000500c0e747981 */ /* 0x000f68000c1e1900 */
[----:B------:R-:W5:Y:S01]  /*08c0*/  LDG.E R115, desc[UR12][R14.64+0x54] ;  /* 0x0000540c0e737981 */ /* 0x000f62000c1e1900 */
[----:B0-----:R-:W-:Y:S02]  /*08d0*/  LOP3.LUT R12, R121, 0x7e0, RZ, 0xc0, !PT ;  /* 0x000007e0790c7812 */ /* 0x001fe400078ec0ff */
[----:B------:R-:W-:Y:S01]  /*08e0*/  MOV R13, UR7 ;  /* 0x00000007000d7c02 */ /* 0x000fe20008000f00 */
[----:B------:R-:W5:Y:S03]  /*08f0*/  LDG.E R114, desc[UR12][R14.64+0x58] ;  /* 0x0000580c0e727981 */ /* 0x000f66000c1e1900 */
[----:B------:R-:W-:Y:S01]  /*0900*/  IADD3 R12, PT, PT, R12, UR5, R13 ;  /* 0x000000050c0c7c10 */ /* 0x000fe2000fffe00d */
[----:B------:R0:W5:Y:S01]  /*0910*/  LDG.E R119, desc[UR12][R14.64+0x5c] ;  /* 0x00005c0c0e777981 */ /* 0x000162000c1e1900 */
[----:B------:R-:W-:-:S02]  /*0920*/  MOV R123, 0xfffffff1 ;  /* 0xfffffff1007b7802 */ /* 0x000fc40000000f00 */
[----:B------:R-:W-:Y:S02]  /*0930*/  MOV R105, R17 ;  /* 0x0000001100697202 */ /* 0x000fe40000000f00 */
[----:B------:R-:W-:Y:S02]  /*0940*/  IADD3 R122, PT, PT, R12, 0x21c, RZ ;  /* 0x0000021c0c7a7810 */ /* 0x000fe40007ffe0ff */
[----:B0-----:R-:W-:Y:S01]  /*0950*/  MOV R15, UR6 ;  /* 0x00000006000f7c02 */ /* 0x001fe20008000f00 */
[----:B------:R-:W-:-:S03]  /*0960*/  UMOV UR5, 0x200 ;  /* 0x0000020000057882 */ /* 0x000fc60000000000 */
[----:B------:R-:W-:-:S07]  /*0970*/  LEA R120, R15, R120, 0xd ;  /* 0x000000780f787211 */ /* 0x000fce00078e68ff */
.L_x_7:
[----:B------:R-:W-:Y:S01]  /*0980*/  LDS R12, [R122+-0x1c] ;  /* 0xffffe4007a0c7984 */ /* 0x000fe20000000800 */
[----:B------:R-:W-:-:S03]  /*0990*/  LEA R30, R123, 0xffffffe0, 0x5 ;  /* 0xffffffe07b1e7811 */ /* 0x000fc600078e28ff */
[----:B------:R-:W-:Y:S01]  /*09a0*/  LDS R13, [R122+-0x18] ;  /* 0xffffe8007a0d7984 */ /* 0x000fe20000000800 */
[----:B------:R-:W-:-:S03]  /*09b0*/  LOP3.LUT R30, R30, 0x20, RZ, 0xc0, !PT ;  /* 0x000000201e1e7812 */ /* 0x000fc600078ec0ff */
[----:B------:R-:W-:Y:S01]  /*09c0*/  LDS R14, [R122+-0x14] ;  /* 0xffffec007a0e7984 */ /* 0x000fe20000000800 */
[----:B------:R-:W-:Y:S02]  /*09d0*/  LOP3.LUT R28, R30, 0x20, RZ, 0x3c, !PT ;  /* 0x000000201e1c7812 */ /* 0x000fe400078e3cff */
[C---:B------:R-:W-:Y:S01]  /*09e0*/  IADD3 R124, PT, PT, R1.reuse, R30, RZ ;  /* 0x0000001e017c7210 */ /* 0x040fe20007ffe0ff */
[----:B------:R-:W0:Y:S01]  /*09f0*/  LDS R15, [R122+-0x10] ;  /* 0xfffff0007a0f7984 */ /* 0x000e220000000800 */
[----:B------:R-:W-:-:S03]  /*0a00*/  IADD3 R125, PT, PT, R1, R28, RZ ;  /* 0x0000001c017d7210 */ /* 0x000fc60007ffe0ff */
[----:B------:R-:W-:Y:S04]  /*0a10*/  LDS R16, [R122+-0xc] ;  /* 0xfffff4007a107984 */ /* 0x000fe80000000800 */
[----:B------:R-:W-:Y:S04]  /*0a20*/  LDS R17, [R122+-0x8] ;  /* 0xfffff8007a117984 */ /* 0x000fe80000000800 */
[----:B------:R-:W-:Y:S04]  /*0a30*/  LDS R18, [R122+-0x4] ;  /* 0xfffffc007a127984 */ /* 0x000fe80000000800 */
[----:B------:R-:W1:Y:S04]  /*0a40*/  LDS R19, [R122] ;  /* 0x000000007a137984 */ /* 0x000e680000000800 */
[----:B------:R-:W2:Y:S04]  /*0a50*/  LDS.128 R20, [R120+UR5] ;  /* 0x0000000578147984 */ /* 0x000ea80008000c00 */
[----:B------:R-:W3:Y:S04]  /*0a60*/  LDS.128 R24, [R120+UR5+0x10] ;  /* 0x0000100578187984 */ /* 0x000ee80008000c00 */
[----:B0-----:R0:W-:Y:S04]  /*0a70*/  STL.128 [R125], R12 ;  /* 0x0000000c7d007387 */ /* 0x0011e80000100c00 */
[----:B-1----:R0:W-:Y:S04]  /*0a80*/  STL.128 [R125+0x10], R16 ;  /* 0x000010107d007387 */ /* 0x0021e80000100c00 */
[----:B--2---:R0:W-:Y:S04]  /*0a90*/  STL.128 [R125+0x40], R20 ;  /* 0x000040147d007387 */ /* 0x0041e80000100c00 */
[----:B---3--:R0:W-:Y:S04]  /*0aa0*/  STL.128 [R125+0x50], R24 ;  /* 0x000050187d007387 */ /* 0x0081e80000100c00 */
[----:B------:R-:W2:Y:S04]  /*0ab0*/  LDL.128 R28, [R124] ;  /* 0x000000007c1c7983 */ /* 0x000ea80000100c00 */
[----:B------:R-:W2:Y:S04]  /*0ac0*/  LDL.128 R52, [R124+0x40] ;  /* 0x000040007c347983 */ /* 0x000ea80000100c00 */
[----:B------:R-:W3:Y:S04]  /*0ad0*/  LDL.128 R60, [R124+0x50] ;  /* 0x000050007c3c7983 */ /* 0x000ee80000100c00 */
[----:B------:R-:W4:Y:S01]  /*0ae0*/  LDL.128 R64, [R124+0x10] ;  /* 0x000010007c407983 */ /* 0x000f220000100c00 */
[----:B------:R-:W-:Y:S01]  /*0af0*/  UIADD3 UR5, UPT, UPT, UR5, 0x200, URZ ;  /* 0x0000020005057890 */ /* 0x000fe2000fffe0ff */
[----:B------:R-:W-:-:S02]  /*0b00*/  IADD3 R123, PT, PT, R123, 0x1, RZ ;  /* 0x000000017b7b7810 */ /* 0x000fc40007ffe0ff */
[----:B------:R-:W-:Y:S01]  /*0b10*/  IADD3 R122, PT, PT, R122, 0x200, RZ ;  /* 0x000002007a7a7810 */ /* 0x000fe20007ffe0ff */
[----:B------:R-:W-:Y:S01]  /*0b20*/  UISETP.NE.AND UP0, UPT, UR5, 0x2000, UPT ;  /* 0x000020000500788c */ /* 0x000fe2000bf05270 */
[C---:B--2---:R-:W-:Y:S01]  /*0b30*/  FFMA R41, R28.reuse, R52, R41 ;  /* 0x000000341c297223 */ /* 0x044fe20000000029 */
[C---:B------:R-:W-:Y:S01]  /*0b40*/  FFMA R38, R28.reuse, R53, R38 ;  /* 0x000000351c267223 */ /* 0x040fe20000000026 */
[C---:B------:R-:W-:Y:S01]  /*0b50*/  FFMA R39, R28.reuse, R54, R39 ;  /* 0x000000361c277223 */ /* 0x040fe20000000027 */
[C---:B------:R-:W-:Y:S01]  /*0b60*/  FFMA R36, R28.reuse, R55, R36 ;  /* 0x000000371c247223 */ /* 0x040fe20000000024 */
[C---:B---3--:R-:W-:Y:S01]  /*0b70*/  FFMA R37, R28.reuse, R60, R37 ;  /* 0x0000003c1c257223 */ /* 0x048fe20000000025 */
[C---:B------:R-:W-:Y:S01]  /*0b80*/  FFMA R34, R28.reuse, R61, R34 ;  /* 0x0000003d1c227223 */ /* 0x040fe20000000022 */
[C---:B------:R-:W-:Y:S01]  /*0b90*/  FFMA R35, R28.reuse, R62, R35 ;  /* 0x0000003e1c237223 */ /* 0x040fe20000000023 */
[----:B------:R-:W-:Y:S01]  /*0ba0*/  FFMA R32, R28, R63, R32 ;  /* 0x0000003f1c207223 */ /* 0x000fe20000000020 */
[C---:B------:R-:W-:Y:S01]  /*0bb0*/  FFMA R94, R29.reuse, R52, R94 ;  /* 0x000000341d5e7223 */ /* 0x040fe2000000005e */
[C---:B------:R-:W-:Y:S01]  /*0bc0*/  FFMA R92, R29.reuse, R53, R92 ;  /* 0x000000351d5c7223 */ /* 0x040fe2000000005c */
[C---:B------:R-:W-:Y:S01]  /*0bd0*/  FFMA R89, R29.reuse, R54, R89 ;  /* 0x000000361d597223 */ /* 0x040fe20000000059 */
[C---:B------:R-:W-:Y:S01]  /*0be0*/  FFMA R90, R29.reuse, R55, R90 ;  /* 0x000000371d5a7223 */ /* 0x040fe2000000005a */
[C---:B------:R-:W-:Y:S01]  /*0bf0*/  FFMA R87, R29.reuse, R60, R87 ;  /* 0x0000003c1d577223 */ /* 0x040fe20000000057 */
        /* <DEDUP_REMOVED lines=19> */
[-C--:B----4-:R-:W-:Y:S01]  /*0d30*/  FFMA R69, R52, R64.reuse, R69 ;  /* 0x0000004034457223 */ /* 0x090fe20000000045 */
        /* <DEDUP_REMOVED lines=31> */
[----:B0-----:R-:W-:Y:S06]  /*0f30*/  BRA.U UP0, `(.L_x_7) ;  /* 0xfffffff900907547 */ /* 0x001fec000b83ffff */
[----:B------:R-:W0:Y:S01]  /*0f40*/  LDCU.64 UR14, c[0x0][0x3a8] ;  /* 0x00007500ff0e77ac */ /* 0x000e220008000a00 */
[----:B------:R-:W-:Y:S02]  /*0f50*/  ULEA UR5, UR4, UR7, 0xd ;  /* 0x0000000704057291 */ /* 0x000fe4000f8e68ff */
[----:B------:R-:W-:Y:S01]  /*0f60*/  ULEA UR7, UR4, UR9, 0xd ;  /* 0x0000000904077291 */ /* 0x000fe2000f8e68ff */
[----:B0-----:R-:W-:-:S04]  /*0f70*/  ISETP.GE.U32.AND P0, PT, R105, UR14, PT ;  /* 0x0000000e69007c0c */ /* 0x001fc8000bf06070 */
[----:B------:R-:W-:-:S13]  /*0f80*/  ISETP.GE.U32.AND.EX P0, PT, RZ, UR15, PT, P0 ;  /* 0x0000000fff007c0c */ /* 0x000fda000bf06100 */
[----:B------:R-:W-:Y:S05]  /*0f90*/  @P0 BRA `(.L_x_8) ;  /* 0x00000000003c0947 */ /* 0x000fea0003800000 */
[----:B------:R-:W-:Y:S01]  /*0fa0*/  SHF.L.U32 R12, R107, 0xc, RZ ;  /* 0x0000000c6b0c7819 */ /* 0x000fe200000006ff */
[----:B------:R-:W-:-:S03]  /*0fb0*/  UMOV UR4, UR6 ;  /* 0x0000000600047c82 */ /* 0x000fc60008000000 */
[----:B------:R-:W-:Y:S02]  /*0fc0*/  LOP3.LUT R121, R12, 0x17fc, R121, 0xc8, !PT ;  /* 0x000017fc0c797812 */ /* 0x000fe400078ec879 */
[----:B------:R-:W-:-:S03]  /*0fd0*/  LEA R12, R107, UR7, 0x5 ;  /* 0x000000076b0c7c11 */ /* 0x000fc6000f8e28ff */
[----:B-----5:R0:W-:Y:S04]  /*0fe0*/  STS [R121+UR5], R113 ;  /* 0x0000007179007988 */ /* 0x0201e80008000805 */
[----:B------:R0:W-:Y:S04]  /*0ff0*/  STS [R121+UR5+0x200], R112 ;  /* 0x0002007079007988 */ /* 0x0001e80008000805 */
[----:B------:R0:W-:Y:S04]  /*1000*/  STS [R121+UR5+0x400], R118 ;  /* 0x0004007679007988 */ /* 0x0001e80008000805 */
[----:B------:R0:W-:Y:S04]  /*1010*/  STS [R121+UR5+0x600], R117 ;  /* 0x0006007579007988 */ /* 0x0001e80008000805 */
[----:B------:R0:W-:Y:S04]  /*1020*/  STS [R121+UR5+0x800], R116 ;  /* 0x0008007479007988 */ /* 0x0001e80008000805 */
[----:B------:R0:W-:Y:S04]  /*1030*/  STS [R121+UR5+0xa00], R115 ;  /* 0x000a007379007988 */ /* 0x0001e80008000805 */
[----:B------:R0:W-:Y:S04]  /*1040*/  STS [R121+UR5+0xc00], R114 ;  /* 0x000c007279007988 */ /* 0x0001e80008000805 */
[----:B------:R0:W-:Y:S04]  /*1050*/  STS [R121+UR5+0xe00], R119 ;  /* 0x000e007779007988 */ /* 0x0001e80008000805 */
[----:B------:R0:W-:Y:S04]  /*1060*/  STS.128 [R12], R4 ;  /* 0x000000040c007388 */ /* 0x0001e80000000c00 */
[----:B------:R0:W-:Y:S01]  /*1070*/  STS.128 [R12+0x10], R8 ;  /* 0x000010080c007388 */ /* 0x0001e20000000c00 */
[----:B------:R-:W-:Y:S06]  /*1080*/  BAR.SYNC.DEFER_BLOCKING 0x0 ;  /* 0x0000000000007b1d */ /* 0x000fec0000010000 */
.L_x_8:
[----:B------:R-:W2:Y:S04]  /*1090*/  LDL.128 R52, [R1+0x20] ;  /* 0x0000200001347983 */ /* 0x000ea80000100c00 */
[----:B0----5:R-:W2:Y:S04]  /*10a0*/  LDL.128 R4, [R1+0x60] ;  /* 0x0000600001047983 */ /* 0x021ea80000100c00 */
[----:B------:R-:W3:Y:S04]  /*10b0*/  LDL.128 R8, [R1+0x70] ;  /* 0x0000700001087983 */ /* 0x000ee80000100c00 */
[----:B------:R-:W4:Y:S01]  /*10c0*/  LDL.128 R12, [R1+0x30] ;  /* 0x00003000010c7983 */ /* 0x000f220000100c00 */
[----:B------:R-:W-:-:S02]  /*10d0*/  SHF.R.U32.HI R107, RZ, 0x4, R107 ;  /* 0x00000004ff6b7819 */ /* 0x000fc4000001166b */
[----:B------:R-:W-:Y:S01]  /*10e0*/  ISETP.GE.U32.AND P0, PT, R105, UR14, PT ;  /* 0x0000000e69007c0c */ /* 0x000fe2000bf06070 */
[----:B------:R-:W0:Y:S03]  /*10f0*/  LDS.128 R16, [R91+UR7] ;  /* 0x000000075b107984 */ /* 0x000e260008000c00 */
[----:B------:R-:W-:Y:S01]  /*1100*/  ISETP.GE.U32.AND.EX P0, PT, RZ, UR15, PT, P0 ;  /* 0x0000000fff007c0c */ /* 0x000fe2000bf06100 */
[----:B------:R-:W1:Y:S04]  /*1110*/  LDS.128 R20, [R91+UR7+0x10] ;  /* 0x000010075b147984 */ /* 0x000e680008000c00 */
[----:B0-----:R-:W-:Y:S04]  /*1120*/  STL.128 [R1+0x40], R16 ;  /* 0x0000401001007387 */ /* 0x001fe80000100c00 */
[----:B-1----:R-:W-:Y:S01]  /*1130*/  STL.128 [R1+0x50], R20 ;  /* 0x0000501401007387 */ /* 0x002fe20000100c00 */
        /* <DEDUP_REMOVED lines=8> */
[----:B------:R-:W-:Y:S01]  /*11c0*/  LEA R52, R107, UR5, 0x5 ;  /* 0x000000056b347c11 */ /* 0x000fe2000f8e28ff */
[C---:B------:R-:W-:Y:S01]  /*11d0*/  FFMA R94, R53.reuse, R4, R94 ;  /* 0x00000004355e7223 */ /* 0x040fe2000000005e */
[C---:B------:R-:W-:Y:S01]  /*11e0*/  FFMA R92, R53.reuse, R5, R92 ;  /* 0x00000005355c7223 */ /* 0x040fe2000000005c */
[C---:B------:R-:W-:Y:S01]  /*11f0*/  FFMA R89, R53.reuse, R6, R89 ;  /* 0x0000000635597223 */ /* 0x040fe20000000059 */
[C---:B------:R-:W-:Y:S01]  /*1200*/  FFMA R90, R53.reuse, R7, R90 ;  /* 0x00000007355a7223 */ /* 0x040fe2000000005a */
[----:B------:R-:W0:Y:S01]  /*1210*/  LDS.128 R24, [R52] ;  /* 0x0000000034187984 */ /* 0x000e220000000c00 */
        /* <DEDUP_REMOVED lines=39> */
[----:B0-----:R2:W-:Y:S01]  /*1490*/  STL.128 [R1], R24 ;  /* 0x0000001801007387 */ /* 0x0015e20000100c00 */
[-C--:B------:R-:W-:Y:S01]  /*14a0*/  FFMA R3, R6, R14.reuse, R3 ;  /* 0x0000000e06037223 */ /* 0x080fe20000000003 */
[-C--:B------:R-:W-:Y:S01]  /*14b0*/  FFMA R0, R7, R14.reuse, R0 ;  /* 0x0000000e07007223 */ /* 0x080fe20000000000 */
[-C--:B------:R-:W-:Y:S01]  /*14c0*/  FFMA R93, R8, R14.reuse, R93 ;  /* 0x0000000e085d7223 */ /* 0x080fe2000000005d */
[----:B-1----:R2:W-:Y:S01]  /*14d0*/  STL.128 [R1+0x10], R28 ;  /* 0x0000101c01007387 */ /* 0x0025e20000100c00 */
        /* <DEDUP_REMOVED lines=11> */
[----:B------:R-:W-:Y:S06]  /*1590*/  @!P0 BRA `(.L_x_9) ;  /* 0xfffffff000448947 */ /* 0x000fec000383ffff */
[----:B------:R-:W0:Y:S01]  /*15a0*/  S2UR UR4, SR_CTAID.X ;  /* 0x00000000000479c3 */ /* 0x000e220000002500 */
[----:B------:R-:W1:Y:S01]  /*15b0*/  LDCU.64 UR8, c[0x0][0x390] ;  /* 0x00007200ff0877ac */ /* 0x000e620008000a00 */
[----:B------:R-:W-:Y:S01]  /*15c0*/  SHF.L.U32 R107, R107, 0x3, RZ ;  /* 0x000000036b6b7819 */ /* 0x000fe200000006ff */
[----:B------:R-:W-:-:S04]  /*15d0*/  UMOV UR5, URZ ;  /* 0x000000ff00057c82 */ /* 0x000fc80008000000 */
[C---:B------:R-:W-:Y:S01]  /*15e0*/  IMAD.WIDE.U32 R4, R107.reuse, UR10, RZ ;  /* 0x0000000a6b047c25 */ /* 0x040fe2000f8e00ff */
[----:B------:R-:W3:Y:S03]  /*15f0*/  S2UR UR6, SR_CTAID.Y ;  /* 0x00000000000679c3 */ /* 0x000ee60000002600 */
[----:B------:R-:W-:Y:S01]  /*1600*/  IMAD R107, R107, UR11, R5 ;  /* 0x0000000b6b6b7c24 */ /* 0x000fe2000f8e0205 */
[----:B0-----:R-:W-:Y:S02]  /*1610*/  USHF.L.U32 UR4, UR4, 0x7, URZ ;  /* 0x0000000704047899 */ /* 0x001fe400080006ff */
[----:B---3--:R-:W-:-:S04]  /*1620*/  USHF.L.U32 UR6, UR6, 0x7, URZ ;  /* 0x0000000706067899 */ /* 0x008fc800080006ff */
[----:B------:R-:W-:-:S04]  /*1630*/  UIMAD.WIDE.U32 UR4, UR6, UR10, UR4 ;  /* 0x0000000a060472a5 */ /* 0x000fc8000f8e0004 */
[----:B-1----:R-:W-:Y:S02]  /*1640*/  ULEA UR7, UP0, UR4, UR8, 0x2 ;  /* 0x0000000804077291 */ /* 0x002fe4000f8010ff */
[----:B------:R-:W-:Y:S02]  /*1650*/  UIMAD UR6, UR6, UR11, UR5 ;  /* 0x0000000b060672a4 */ /* 0x000fe4000f8e0205 */
[----:B------:R-:W-:Y:S02]  /*1660*/  USHF.L.U32 UR5, UR10, 0x2, URZ ;  /* 0x000000020a057899 */ /* 0x000fe400080006ff */
[----:B------:R-:W-:Y:S01]  /*1670*/  ULEA.HI.X UR4, UR4, UR9, UR6, 0x2, UP0 ;  /* 0x0000000904047291 */ /* 0x000fe200080f1406 */
[----:B------:R-:W-:-:S04]  /*1680*/  IADD3 R7, P0, PT, R91, UR7, RZ ;  /* 0x000000075b077c10 */ /* 0x000fc8000ff1e0ff */
[----:B------:R-:W-:Y:S02]  /*1690*/  LEA R6, P1, R4, R7, 0x2 ;  /* 0x0000000704067211 */ /* 0x000fe400078210ff */
[----:B------:R-:W-:Y:S01]  /*16a0*/  IADD3.X R5, PT, PT, RZ, UR4, RZ, P0, !PT ;  /* 0x00000004ff057c10 */ /* 0x000fe200087fe4ff */
[----:B------:R-:W-:-:S03]  /*16b0*/  USHF.L.U64.HI UR4, UR10, 0x2, UR11 ;  /* 0x000000020a047899 */ /* 0x000fc6000801020b */
[----:B------:R-:W-:Y:S02]  /*16c0*/  LEA.HI.X R7, R4, R5, R107, 0x2, P1 ;  /* 0x0000000504077211 */ /* 0x000fe400008f146b */
[----:B------:R-:W-:-:S03]  /*16d0*/  IADD3 R4, P0, PT, R6, UR5, RZ ;  /* 0x0000000506047c10 */ /* 0x000fc6000ff1e0ff */
[----:B------:R-:W-:Y:S01]  /*16e0*/  STG.E desc[UR12][R6.64], R41 ;  /* 0x0000002906007986 */ /* 0x000fe2000c10190c */
[----:B------:R-:W-:Y:S02]  /*16f0*/  IADD3.X R5, PT, PT, R7, UR4, RZ, P0, !PT ;  /* 0x0000000407057c10 */ /* 0x000fe400087fe4ff */
[----:B------:R-:W-:Y:S01]  /*1700*/  IADD3 R8, P0, PT, R4, UR5, RZ ;  /* 0x0000000504087c10 */ /* 0x000fe2000ff1e0ff */
[----:B------:R-:W-:Y:S03]  /*1710*/  STG.E desc[UR12][R6.64+0x4], R38 ;  /* 0x0000042606007986 */ /* 0x000fe6000c10190c */
[----:B------:R-:W-:Y:S01]  /*1720*/  IADD3.X R9, PT, PT, R5, UR4, RZ, P0, !PT ;  /* 0x0000000405097c10 */ /* 0x000fe200087fe4ff */
[----:B------:R-:W-:Y:S04]  /*1730*/  STG.E desc[UR12][R6.64+0x8], R39 ;  /* 0x0000082706007986 */ /* 0x000fe8000c10190c */
[----:B------:R-:W-:Y:S04]  /*1740*/  STG.E desc[UR12][R6.64+0xc], R36 ;  /* 0x00000c2406007986 */ /* 0x000fe8000c10190c */
[----:B------:R-:W-:Y:S04]  /*1750*/  STG.E desc[UR12][R6.64+0x10], R37 ;  /* 0x0000102506007986 */ /* 0x000fe8000c10190c */
[----:B------:R-:W-:Y:S04]  /*1760*/  STG.E desc[UR12][R6.64+0x14], R34 ;  /* 0x0000142206007986 */ /* 0x000fe8000c10190c */
[----:B------:R-:W-:Y:S04]  /*1770*/  STG.E desc[UR12][R6.64+0x18], R35 ;  /* 0x0000182306007986 */ /* 0x000fe8000c10190c */
[----:B------:R0:W-:Y:S04]  /*1780*/  STG.E desc[UR12][R6.64+0x1c], R32 ;  /* 0x00001c2006007986 */ /* 0x0001e8000c10190c */
[----:B------:R-:W-:Y:S04]  /*1790*/  STG.E desc[UR12][R4.64], R94 ;  /* 0x0000005e04007986 */ /* 0x000fe8000c10190c */
[----:B------:R-:W-:Y:S01]  /*17a0*/  STG.E desc[UR12][R4.64+0x4], R92 ;  /* 0x0000045c04007986 */ /* 0x000fe2000c10190c */
[----:B0-----:R-:W-:-:S03]  /*17b0*/  IADD3 R6, P0, PT, R8, UR5, RZ ;  /* 0x0000000508067c10 */ /* 0x001fc6000ff1e0ff */
[----:B------:R-:W-:Y:S01]  /*17c0*/  STG.E desc[UR12][R4.64+0x8], R89 ;  /* 0x0000085904007986 */ /* 0x000fe2000c10190c */
[----:B------:R-:W-:-:S03]  /*17d0*/  IADD3.X R7, PT, PT, R9, UR4, RZ, P0, !PT ;  /* 0x0000000409077c10 */ /* 0x000fc600087fe4ff */
        /* <DEDUP_REMOVED lines=60> */
[----:B------:R-:W-:Y:S01]  /*1ba0*/  STG.E desc[UR12][R4.64+0x1c], R106 ;  /* 0x00001c6a04007986 */ /* 0x000fe2000c10190c */
[----:B------:R-:W-:Y:S05]  /*1bb0*/  EXIT ;  /* 0x000000000000794d */ /* 0x000fea0003800000 */
.L_x_10:
        /* <DEDUP_REMOVED lines=12> */
.L_x_21:


//--------------------- .text.matmul_blocked      --------------------------
	.section	.text.matmul_blocked,"ax",@progbits
	.align	128
        .global         matmul_blocked
        .type           matmul_blocked,@function
        .size           matmul_blocked,(.L_x_22 - matmul_blocked)
        .other          matmul_blocked,@"STO_CUDA_ENTRY STV_DEFAULT"
matmul_blocked:
.text.matmul_blocked:
[----:B------:R-:W-:Y:S08]  /*0000*/  LDC R1, c[0x0][0x37c] ;  /* 0x0000df00ff017b82 */ /* 0x000ff00000000800 */
[----:B------:R-:W0:Y:S08]  /*0010*/  S2UR UR7, SR_CTAID.Z ;  /* 0x00000000000779c3 */ /* 0x000e300000002700 */
[----:B------:R-:W0:Y:S02]  /*0020*/  LDC.64 R2, c[0x0][0x3b0] ;  /* 0x0000ec00ff027b82 */ /* 0x000e240000000a00 */
[----:B0-----:R-:W-:-:S04]  /*0030*/  ISETP.LE.U32.AND P0, PT, R2, UR7, PT ;  /* 0x0000000702007c0c */ /* 0x001fc8000bf03070 */
[----:B------:R-:W-:-:S13]  /*0040*/  ISETP.GE.U32.AND.EX P0, PT, RZ, R3, PT, P0 ;  /* 0x00000003ff00720c */ /* 0x000fda0003f06100 */
[----:B------:R-:W-:Y:S05]  /*0050*/  @P0 EXIT ;  /* 0x000000000000094d */ /* 0x000fea0003800000 */
[----:B------:R-:W0:Y:S01]  /*0060*/  S2R R12, SR_TID.X ;  /* 0x00000000000c7919 */ /* 0x000e220000002100 */
[----:B------:R-:W1:Y:S01]  /*0070*/  LDC R29, c[0x0][0x364] ;  /* 0x0000d900ff1d7b82 */ /* 0x000e620000000800 */
[----:B------:R-:W1:Y:S07]  /*0080*/  S2R R8, SR_TID.Y ;  /* 0x0000000000087919 */ /* 0x000e6e0000002200 */
[----:B------:R-:W0:Y:S08]  /*0090*/  S2UR UR5, SR_CTAID.X ;  /* 0x00000000000579c3 */ /* 0x000e300000002500 */
[----:B------:R-:W0:Y:S08]  /*00a0*/  LDC R27, c[0x0][0x360] ;  /* 0x0000d800ff1b7b82 */ /* 0x000e300000000800 */
[----:B------:R-:W1:Y:S08]  /*00b0*/  S2UR UR4, SR_CTAID.Y ;  /* 0x00000000000479c3 */ /* 0x000e700000002600 */
[----:B------:R-:W2:Y:S08]  /*00c0*/  LDC.64 R6, c[0x0][0x3a0] ;  /* 0x0000e800ff067b82 */ /* 0x000eb00000000a00 */
[----:B------:R-:W3:Y:S01]  /*00d0*/  LDC.64 R2, c[0x0][0x398] ;  /* 0x0000e600ff027b82 */ /* 0x000ee20000000a00 */
[----:B0-----:R-:W-:-:S02]  /*00e0*/  IMAD R26, R27, UR5, R12 ;  /* 0x000000051b1a7c24 */ /* 0x001fc4000f8e020c */
[----:B-1----:R-:W-:-:S03]  /*00f0*/  IMAD R28, R29, UR4, R8 ;  /* 0x000000041d1c7c24 */ /* 0x002fc6000f8e0208 */
[----:B--2---:R-:W-:-:S04]  /*0100*/  ISETP.GE.U32.AND P0, PT, R26, R6, PT ;  /* 0x000000061a00720c */ /* 0x004fc80003f06070 */
[----:B------:R-:W-:Y:S02]  /*0110*/  ISETP.GE.U32.AND.EX P0, PT, RZ, R7, PT, P0 ;  /* 0x00000007ff00720c */ /* 0x000fe40003f06100 */
[----:B---3--:R-:W-:-:S04]  /*0120*/  ISETP.GE.U32.AND P1, PT, R28, R2, PT ;  /* 0x000000021c00720c */ /* 0x008fc80003f26070 */
[----:B------:R-:W-:-:S13]  /*0130*/  ISETP.GE.U32.OR.EX P0, PT, RZ, R3, P0, P1 ;  /* 0x00000003ff00720c */ /* 0x000fda0000706510 */
[----:B------:R-:W-:Y:S05]  /*0140*/  @P0 EXIT ;  /* 0x000000000000094d */ /* 0x000fea0003800000 */
[----:B------:R-:W0:Y:S01]  /*0150*/  LDC.64 R16, c[0x0][0x3a8] ;  /* 0x0000ea00ff107b82 */ /* 0x000e220000000a00 */
[----:B------:R-:W1:Y:S01]  /*0160*/  LDCU.64 UR8, c[0x0][0x358] ;  /* 0x00006b00ff0877ac */ /* 0x000e620008000a00 */
[----:B------:R-:W-:Y:S01]  /*0170*/  HFMA2 R11, -RZ, RZ, 0, 0 ;  /* 0x00000000ff0b7431 */ /* 0x000fe200000001ff */
[----:B0-----:R-:W-:-:S04]  /*0180*/  IADD3 R15, P1, PT, R16, 0xf, RZ ;  /* 0x0000000f100f7810 */ /* 0x001fc80007f3e0ff */
[----:B------:R-:W-:Y:S02]  /*0190*/  ISETP.GE.U32.AND P0, PT, R15, 0x10, PT ;  /* 0x000000100f00780c */ /* 0x000fe40003f06070 */
[----:B------:R-:W-:-:S04]  /*01a0*/  IADD3.X R0, PT, PT, RZ, R17, RZ, P1, !PT ;  /* 0x00000011ff007210 */ /* 0x000fc80000ffe4ff */
[----:B------:R-:W-:-:S13]  /*01b0*/  ISETP.GE.U32.AND.EX P0, PT, R0, RZ, PT, P0 ;  /* 0x000000ff0000720c */ /* 0x000fda0003f06100 */
[----:B-1----:R-:W-:Y:S05]  /*01c0*/  @!P0 BRA `(.L_x_11) ;  /* 0x0000000400a08947 */ /* 0x002fea0003800000 */
[----:B------:R-:W0:Y:S01]  /*01d0*/  S2UR UR6, SR_CgaCtaId ;  /* 0x00000000000679c3 */ /* 0x000e220000008800 */
[----:B------:R-:W-:Y:S01]  /*01e0*/  IMAD.MOV.U32 R29, RZ, RZ, RZ ;  /* 0x000000ffff1d7224 */ /* 0x000fe200078e00ff */
[----:B------:R-:W-:Y:S01]  /*01f0*/  MOV R9, RZ ;  /* 0x000000ff00097202 */ /* 0x000fe20000000f00 */
[----:B------:R-:W1:Y:S01]  /*0200*/  LDCU.128 UR12, c[0x0][0x380] ;  /* 0x00007000ff0c77ac */ /* 0x000e620008000c00 */
[----:B------:R-:W-:Y:S01]  /*0210*/  IMAD.MOV.U32 R13, RZ, RZ, RZ ;  /* 0x000000ffff0d7224 */ /* 0x000fe200078e00ff */
[----:B------:R-:W-:Y:S01]  /*0220*/  MOV R27, RZ ;  /* 0x000000ff001b7202 */ /* 0x000fe20000000f00 */
[----:B------:R-:W-:Y:S01]  /*0230*/  IMAD.WIDE.U32 R10, R2, UR7, R28 ;  /* 0x00000007020a7c25 */ /* 0x000fe2000f8e001c */
[----:B------:R-:W-:Y:S01]  /*0240*/  UMOV UR4, 0x400 ;  /* 0x0000040000047882 */ /* 0x000fe20000000000 */
[----:B------:R-:W-:Y:S01]  /*0250*/  SHF.L.U64.HI R22, R6, 0x6, R7 ;  /* 0x0000000606167819 */ /* 0x000fe20000010207 */
[----:B------:R-:W-:Y:S01]  /*0260*/  UIADD3 UR5, UPT, UPT, UR4, 0x400, URZ ;  /* 0x0000040004057890 */ /* 0x000fe2000fffe0ff */
[----:B------:R-:W-:Y:S01]  /*0270*/  IMAD.WIDE.U32 R4, R16, UR7, R8 ;  /* 0x0000000710047c25 */ /* 0x000fe2000f8e0008 */
[----:B------:R-:W-:Y:S01]  /*0280*/  MOV R18, R8 ;  /* 0x0000000800127202 */ /* 0x000fe20000000f00 */
[----:B------:R-:W2:Y:S02]  /*0290*/  LDCU.64 UR10, c[0x0][0x3a8] ;  /* 0x00007500ff0a77ac */ /* 0x000ea40008000a00 */
[----:B------:R-:W-:-:S02]  /*02a0*/  IMAD R3, R3, UR7, R11 ;  /* 0x0000000703037c24 */ /* 0x000fc4000f8e020b */
[----:B------:R-:W-:Y:S02]  /*02b0*/  IMAD R5, R17, UR7, R5 ;  /* 0x0000000711057c24 */ /* 0x000fe4000f8e0205 */
[----:B------:R-:W-:Y:S02]  /*02c0*/  IMAD R9, R3, R16, RZ ;  /* 0x0000001003097224 */ /* 0x000fe400078e02ff */
[----:B------:R-:W-:Y:S02]  /*02d0*/  IMAD R5, R5, R6, RZ ;  /* 0x0000000605057224 */ /* 0x000fe400078e02ff */
[----:B------:R-:W-:Y:S01]  /*02e0*/  IMAD.WIDE.U32 R2, R10, R16, R12 ;  /* 0x000000100a027225 */ /* 0x000fe200078e000c */
[----:B0-----:R-:W-:-:S03]  /*02f0*/  ULEA UR5, UR6, UR5, 0x18 ;  /* 0x0000000506057291 */ /* 0x001fc6000f8ec0ff */
[----:B------:R-:W-:Y:S01]  /*0300*/  IMAD R17, R10, R17, R9 ;  /* 0x000000110a117224 */ /* 0x000fe200078e0209 */
[----:B------:R-:W-:Y:S01]  /*0310*/  ULEA UR4, UR6, UR4, 0x18 ;  /* 0x0000000406047291 */ /* 0x000fe2000f8ec0ff */
[----:B------:R-:W-:Y:S01]  /*0320*/  IMAD.WIDE.U32 R10, R4, R6, R26 ;  /* 0x00000006040a7225 */ /* 0x000fe200078e001a */
[----:B-1----:R-:W-:Y:S02]  /*0330*/  LEA R16, P1, R2, UR12, 0x2 ;  /* 0x0000000c02107c11 */ /* 0x002fe4000f8210ff */
[----:B------:R-:W-:Y:S01]  /*0340*/  LEA R21, R12, UR5, 0x2 ;  /* 0x000000050c157c11 */ /* 0x000fe2000f8e10ff */
[----:B------:R-:W-:Y:S01]  /*0350*/  IMAD R9, R4, R7, R5 ;  /* 0x0000000704097224 */ /* 0x000fe200078e0205 */
[----:B------:R-:W-:Y:S01]  /*0360*/  LEA R4, P0, R10, UR14, 0x2 ;  /* 0x0000000e0a047c11 */ /* 0x000fe2000f8010ff */
[----:B------:R-:W-:Y:S01]  /*0370*/  IMAD.IADD R5, R3, 0x1, R17 ;  /* 0x0000000103057824 */ /* 0x000fe200078e0211 */
[----:B------:R-:W-:Y:S01]  /*0380*/  LEA R24, R8, UR4, 0x6 ;  /* 0x0000000408187c11 */ /* 0x000fe2000f8e30ff */
[----:B------:R-:W-:Y:S01]  /*0390*/  IMAD.MOV.U32 R20, RZ, RZ, R12 ;  /* 0x000000ffff147224 */ /* 0x000fe200078e000c */
[----:B------:R-:W-:Y:S01]  /*03a0*/  IADD3 R3, PT, PT, R11, R9, RZ ;  /* 0x000000090b037210 */ /* 0x000fe20007ffe0ff */
[----:B------:R-:W-:Y:S01]  /*03b0*/  IMAD.MOV.U32 R7, RZ, RZ, RZ ;  /* 0x000000ffff077224 */ /* 0x000fe200078e00ff */
[----:B------:R-:W-:Y:S01]  /*03c0*/  LEA.HI.X R5, R2, UR13, R5, 0x2, P1 ;  /* 0x0000000d02057c11 */ /* 0x000fe200088f1405 */
[----:B------:R-:W-:Y:S01]  /*03d0*/  IMAD.MOV.U32 R11, RZ, RZ, RZ ;  /* 0x000000ffff0b7224 */ /* 0x000fe200078e00ff */
[----:B------:R-:W-:Y:S01]  /*03e0*/  SHF.R.U64 R2, R15, 0x4, R0 ;  /* 0x000000040f027819 */ /* 0x000fe20000001200 */
[----:B------:R-:W-:Y:S01]  /*03f0*/  IMAD R19, R8, 0x40, R21 ;  /* 0x0000004008137824 */ /* 0x000fe200078e0215 */
[----:B------:R-:W-:-:S02]  /*0400*/  LEA.HI.X R3, R10, UR15, R3, 0x2, P0 ;  /* 0x0000000f0a037c11 */ /* 0x000fc400080f1403 */
[----:B------:R-:W-:Y:S02]  /*0410*/  SHF.R.U32.HI R0, RZ, 0x4, R0 ;  /* 0x00000004ff007819 */ /* 0x000fe40000011600 */
[----:B------:R-:W-:Y:S02]  /*0420*/  MOV R17, RZ ;  /* 0x000000ff00117202 */ /* 0x000fe40000000f00 */
[----:B--2---:R-:W-:-:S07]  /*0430*/  LEA R23, R12, R24, 0x2 ;  /* 0x000000180c177211 */ /* 0x004fce00078e10ff */
.L_x_12:
[----:B------:R-:W-:Y:S01]  /*0440*/  ISETP.GE.U32.AND P0, PT, R20, UR10, PT ;  /* 0x0000000a14007c0c */ /* 0x000fe2000bf06070 */
[----:B------:R-:W-:Y:S01]  /*0450*/  IMAD.MOV.U32 R14, RZ, RZ, RZ ;  /* 0x000000ffff0e7224 */ /* 0x000fe200078e00ff */
[----:B------:R-:W-:Y:S02]  /*0460*/  ISETP.GE.U32.AND P1, PT, R18, UR10, PT ;  /* 0x0000000a12007c0c */ /* 0x000fe4000bf26070 */
[----:B------:R-:W-:Y:S02]  /*0470*/  ISETP.GE.U32.AND.EX P0, PT, R7, UR11, PT, P0 ;  /* 0x0000000b07007c0c */ /* 0x000fe4000bf06100 */
[----:B------:R-:W-:Y:S02]  /*0480*/  ISETP.GE.U32.AND.EX P1, PT, R17, UR11, PT, P1 ;  /* 0x0000000b11007c0c */ /* 0x000fe4000bf26110 */
[----:B------:R-:W-:-:S09]  /*0490*/  MOV R10, RZ ;  /* 0x000000ff000a7202 */ /* 0x000fd20000000f00 */
[----:B------:R-:W-:Y:S01]  /*04a0*/  @!P0 MOV R8, R16 ;  /* 0x0000001000088202 */ /* 0x000fe20000000f00 */
[----:B------:R-:W-:-:S05]  /*04b0*/  @!P0 IMAD.MOV.U32 R9, RZ, RZ, R5 ;  /* 0x000000ffff098224 */ /* 0x000fca00078e0005 */
[----:B------:R0:W2:Y:S02]  /*04c0*/  @!P0 LDG.E R10, desc[UR8][R8.64] ;  /* 0x00000008080a8981 */ /* 0x0000a4000c1e1900 */
[----:B0-----:R-:W-:Y:S01]  /*04d0*/  @!P1 MOV R8, R4 ;  /* 0x0000000400089202 */ /* 0x001fe20000000f00 */
[----:B------:R-:W-:-:S05]  /*04e0*/  @!P1 IMAD.MOV.U32 R9, RZ, RZ, R3 ;  /* 0x000000ffff099224 */ /* 0x000fca00078e0003 */
[----:B------:R-:W3:Y:S01]  /*04f0*/  @!P1 LDG.E R14, desc[UR8][R8.64] ;  /* 0x00000008080e9981 */ /* 0x000ee2000c1e1900 */
[----:B------:R-:W-:Y:S02]  /*0500*/  IADD3 R2, P0, PT, R2, -0x1, RZ ;  /* 0xffffffff02027810 */ /* 0x000fe40007f1e0ff */
[----:B------:R-:W-:Y:S02]  /*0510*/  IADD3 R20, P1, PT, R20, 0x10, RZ ;  /* 0x0000001014147810 */ /* 0x000fe40007f3e0ff */
[----:B------:R-:W-:Y:S02]  /*0520*/  IADD3.X R0, PT, PT, R0, -0x1, RZ, P0, !PT ;  /* 0xffffffff00007810 */ /* 0x000fe400007fe4ff */
[----:B------:R-:W-:Y:S01]  /*0530*/  ISETP.NE.U32.AND P0, PT, R2, RZ, PT ;  /* 0x000000ff0200720c */ /* 0x000fe20003f05070 */
[----:B------:R-:W-:Y:S01]  /*0540*/  IMAD.X R7, RZ, RZ, R7, P1 ;  /* 0x000000ffff077224 */ /* 0x000fe200008e0607 */
[----:B------:R-:W-:Y:S02]  /*0550*/  IADD3 R16, P4, PT, R16, 0x40, RZ ;  /* 0x0000004010107810 */ /* 0x000fe40007f9e0ff */
[----:B------:R-:W-:-:S02]  /*0560*/  ISETP.NE.AND.EX P0, PT, R0, RZ, PT, P0 ;  /* 0x000000ff0000720c */ /* 0x000fc40003f05300 */
[----:B------:R-:W-:Y:S01]  /*0570*/  IADD3 R18, P2, PT, R18, 0x10, RZ ;  /* 0x0000001012127810 */ /* 0x000fe20007f5e0ff */
[----:B------:R-:W-:Y:S01]  /*0580*/  IMAD.X R5, RZ, RZ, R5, P4 ;  /* 0x000000ffff057224 */ /* 0x000fe200020e0605 */
[----:B------:R-:W-:Y:S02]  /*0590*/  LEA R4, P3, R6, R4, 0x6 ;  /* 0x0000000406047211 */ /* 0x000fe400078630ff */
[----:B------:R-:W-:Y:S02]  /*05a0*/  IADD3.X R17, PT, PT, RZ, R17, RZ, P2, !PT ;  /* 0x00000011ff117210 */ /* 0x000fe400017fe4ff */
[----:B------:R-:W-:Y:S01]  /*05b0*/  IADD3.X R3, PT, PT, R3, R22, RZ, P3, !PT ;  /* 0x0000001603037210 */ /* 0x000fe20001ffe4ff */
[----:B--2---:R-:W-:Y:S04]  /*05c0*/  STS [R23], R10 ;  /* 0x0000000a17007388 */ /* 0x004fe80000000800 */
[----:B---3--:R-:W-:Y:S01]  /*05d0*/  STS [R19], R14 ;  /* 0x0000000e13007388 */ /* 0x008fe20000000800 */
[----:B------:R-:W-:Y:S06]  /*05e0*/  BAR.SYNC.DEFER_BLOCKING 0x0 ;  /* 0x0000000000007b1d */ /* 0x000fec0000010000 */
[----:B------:R-:W-:Y:S04]  /*05f0*/  LDS R8, [R21] ;  /* 0x0000000015087984 */ /* 0x000fe80000000800 */
[----:B------:R-:W0:Y:S04]  /*0600*/  LDS.128 R12, [R24] ;  /* 0x00000000180c7984 */ /* 0x000e280000000c00 */
[----:B------:R-:W1:Y:S04]  /*0610*/  LDS R10, [R21+0x40] ;  /* 0x00004000150a7984 */ /* 0x000e680000000800 */
[----:B------:R-:W2:Y:S01]  /*0620*/  LDS R25, [R21+0x80] ;  /* 0x0000800015197984 */ /* 0x000ea20000000800 */
[----:B0-----:R-:W-:-:S03]  /*0630*/  FFMA R11, R12, R8, R11 ;  /* 0x000000080c0b7223 */ /* 0x001fc6000000000b */
[----:B------:R-:W0:Y:S01]  /*0640*/  LDS R12, [R21+0xc0] ;  /* 0x0000c000150c7984 */ /* 0x000e220000000800 */
[----:B-1----:R-:W-:-:S03]  /*0650*/  FFMA R11, R10, R13, R11 ;  /* 0x0000000d0a0b7223 */ /* 0x002fc6000000000b */
[----:B------:R-:W-:Y:S01]  /*0660*/  LDS R13, [R21+0x100] ;  /* 0x00010000150d7984 */ /* 0x000fe20000000800 */
[----:B--2---:R-:W-:-:S03]  /*0670*/  FFMA R25, R25, R14, R11 ;  /* 0x0000000e19197223 */ /* 0x004fc6000000000b */
[----:B------:R-:W1:Y:S01]  /*0680*/  LDS.128 R8, [R24+0x10] ;  /* 0x0000100018087984 */ /* 0x000e620000000c00 */
[----:B0-----:R-:W-:-:S03]  /*0690*/  FFMA R25, R12, R15, R25 ;  /* 0x0000000f0c197223 */ /* 0x001fc60000000019 */
[----:B------:R-:W0:Y:S04]  /*06a0*/  LDS R12, [R21+0x140] ;  /* 0x00014000150c7984 */ /* 0x000e280000000800 */
[----:B------:R-:W2:Y:S01]  /*06b0*/  LDS R15, [R21+0x180] ;  /* 0x00018000150f7984 */ /* 0x000ea20000000800 */
[----:B-1----:R-:W-:-:S03]  /*06c0*/  FFMA R13, R8, R13, R25 ;  /* 0x0000000d080d7223 */ /* 0x002fc60000000019 */
[----:B------:R-:W1:Y:S01]  /*06d0*/  LDS R8, [R21+0x1c0] ;  /* 0x0001c00015087984 */ /* 0x000e620000000800 */
[----:B0-----:R-:W-:-:S03]  /*06e0*/  FFMA R12, R12, R9, R13 ;  /* 0x000000090c0c7223 */ /* 0x001fc6000000000d */
[----:B------:R-:W-:Y:S01]  /*06f0*/  LDS R9, [R21+0x200] ;  /* 0x0002000015097984 */ /* 0x000fe20000000800 */
[----:B--2---:R-:W-:-:S03]  /*0700*/  FFMA R25, R15, R10, R12 ;  /* 0x0000000a0f197223 */ /* 0x004fc6000000000c */
[----:B------:R-:W0:Y:S01]  /*0710*/  LDS.128 R12, [R24+0x20] ;  /* 0x00002000180c7984 */ /* 0x000e220000000c00 */
[----:B-1----:R-:W-:-:S03]  /*0720*/  FFMA R25, R8, R11, R25 ;  /* 0x0000000b08197223 */ /* 0x002fc60000000019 */
        /* <DEDUP_REMOVED lines=13> */
[----:B0-----:R-:W-:-:S04]  /*0800*/  FFMA R12, R12, R9, R13 ;  /* 0x000000090c0c7223 */ /* 0x001fc8000000000d */
[----:B--2---:R-:W-:-:S04]  /*0810*/  FFMA R10, R15, R10, R12 ;  /* 0x0000000a0f0a7223 */ /* 0x004fc8000000000c */
[----:B-1----:R-:W-:Y:S01]  /*0820*/  FFMA R11, R25, R11, R10 ;  /* 0x0000000b190b7223 */ /* 0x002fe2000000000a */
[----:B------:R-:W-:Y:S06]  /*0830*/  BAR.SYNC.DEFER_BLOCKING 0x0 ;  /* 0x0000000000007b1d */ /* 0x000fec0000010000 */
[----:B------:R-:W-:Y:S05]  /*0840*/  @P0 BRA `(.L_x_12) ;  /* 0xfffffff800fc0947 */ /* 0x000fea000383ffff */
.L_x_11:
[----:B------:R-:W0:Y:S01]  /*0850*/  LDC.64 R2, c[0x0][0x398] ;  /* 0x0000e600ff027b82 */ /* 0x000e220000000a00 */
[----:B------:R-:W1:Y:S01]  /*0860*/  LDCU.64 UR4, c[0x0][0x3a0] ;  /* 0x00007400ff0477ac */ /* 0x000e620008000a00 */
[----:B------:R-:W-:-:S06]  /*0870*/  MOV R29, RZ ;  /* 0x000000ff001d7202 */ /* 0x000fcc0000000f00 */
[----:B------:R-:W2:Y:S01]  /*0880*/  LDC.64 R6, c[0x0][0x390] ;  /* 0x0000e400ff067b82 */ /* 0x000ea20000000a00 */
[----:B0-----:R-:W-:-:S04]  /*0890*/  IMAD.WIDE.U32 R28, R2, UR7, R28 ;  /* 0x00000007021c7c25 */ /* 0x001fc8000f8e001c */
[----:B------:R-:W-:Y:S02]  /*08a0*/  IMAD R3, R3, UR7, R29 ;  /* 0x0000000703037c24 */ /* 0x000fe4000f8e021d */
[----:B------:R-:W-:Y:S02]  /*08b0*/  IMAD.MOV.U32 R2, RZ, RZ, R26 ;  /* 0x000000ffff027224 */ /* 0x000fe400078e001a */
[----:B-1----:R-:W-:Y:S01]  /*08c0*/  IMAD R5, R3, UR4, RZ ;  /* 0x0000000403057c24 */ /* 0x002fe2000f8e02ff */
[----:B------:R-:W-:-:S03]  /*08d0*/  MOV R3, RZ ;  /* 0x000000ff00037202 */ /* 0x000fc60000000f00 */
[C---:B------:R-:W-:Y:S02]  /*08e0*/  IMAD R5, R28.reuse, UR5, R5 ;  /* 0x000000051c057c24 */ /* 0x040fe4000f8e0205 */
[----:B------:R-:W-:-:S04]  /*08f0*/  IMAD.WIDE.U32 R2, R28, UR4, R2 ;  /* 0x000000041c027c25 */ /* 0x000fc8000f8e0002 */
[----:B------:R-:W-:Y:S01]  /*0900*/  IMAD.IADD R0, R3, 0x1, R5 ;  /* 0x0000000103007824 */ /* 0x000fe200078e0205 */
[----:B--2---:R-:W-:-:S04]  /*0910*/  LEA R4, P0, R2, R6, 0x2 ;  /* 0x0000000602047211 */ /* 0x004fc800078010ff */
[----:B------:R-:W-:-:S05]  /*0920*/  LEA.HI.X R5, R2, R7, R0, 0x2, P0 ;  /* 0x0000000702057211 */ /* 0x000fca00000f1400 */
[----:B------:R-:W-:Y:S01]  /*0930*/  STG.E desc[UR8][R4.64], R11 ;  /* 0x0000000b04007986 */ /* 0x000fe2000c101908 */
[----:B------:R-:W-:Y:S05]  /*0940*/  EXIT ;  /* 0x000000000000794d */ /* 0x000fea0003800000 */
.L_x_13:
        /* <DEDUP_REMOVED lines=11> */
.L_x_22:


//--------------------- .text.matmul_naive        --------------------------
	.section	.text.matmul_naive,"ax",@progbits
	.align	128
        .global         matmul_naive
        .type           matmul_naive,@function
        .size           matmul_naive,(.L_x_23 - matmul_naive)
        .other          matmul_naive,@"STO_CUDA_ENTRY STV_DEFAULT"
matmul_naive:
.text.matmul_naive:
        /* <DEDUP_REMOVED lines=21> */
[----:B------:R-:W0:Y:S01]  /*0150*/  LDCU.64 UR8, c[0x0][0x3a8] ;  /* 0x00007500ff0877ac */ /* 0x000e220008000a00 */
[----:B------:R-:W-:Y:S01]  /*0160*/  IMAD.MOV.U32 R27, RZ, RZ, RZ ;  /* 0x000000ffff1b7224 */ /* 0x000fe200078e00ff */
[----:B------:R-:W1:Y:S01]  /*0170*/  LDCU.64 UR12, c[0x0][0x358] ;  /* 0x00006b00ff0c77ac */ /* 0x000e620008000a00 */
[----:B0-----:R-:W-:-:S04]  /*0180*/  UISETP.NE.U32.AND UP0, UPT, UR8, URZ, UPT ;  /* 0x000000ff0800728c */ /* 0x001fc8000bf05070 */
[----:B------:R-:W-:-:S09]  /*0190*/  UISETP.NE.AND.EX UP0, UPT, UR9, URZ, UPT, UP0 ;  /* 0x000000ff0900728c */ /* 0x000fd2000bf05300 */
[----:B-1----:R-:W-:Y:S05]  /*01a0*/  BRA.U !UP0, `(.L_x_14) ;  /* 0x0000000908e07547 */ /* 0x002fea000b800000 */
[----:B------:R-:W-:Y:S01]  /*01b0*/  IMAD.MOV.U32 R15, RZ, RZ, RZ ;  /* 0x000000ffff0f7224 */ /* 0x000fe200078e00ff */
[----:B------:R-:W-:Y:S01]  /*01c0*/  UISETP.GE.U32.AND UP1, UPT, UR8, 0x8, UPT ;  /* 0x000000080800788c */ /* 0x000fe2000bf26070 */
[----:B------:R-:W-:Y:S01]  /*01d0*/  HFMA2 R27, -RZ, RZ, 0, 0 ;  /* 0x00000000ff1b7431 */ /* 0x000fe200000001ff */
[----:B------:R-:W-:Y:S01]  /*01e0*/  ULOP3.LUT UR11, UR8, 0x7, URZ, 0xc0, !UPT ;  /* 0x00000007080b7892 */ /* 0x000fe2000f8ec0ff */
[----:B------:R-:W-:Y:S01]  /*01f0*/  IMAD.WIDE.U32 R16, R10, UR10, R14 ;  /* 0x0000000a0a107c25 */ /* 0x000fe2000f8e000e */
[----:B------:R-:W-:Y:S02]  /*0200*/  UISETP.GE.U32.AND.EX UP1, UPT, UR9, URZ, UPT, UP1 ;  /* 0x000000ff0900728c */ /* 0x000fe4000bf26110 */
[----:B------:R-:W-:Y:S01]  /*0210*/  UISETP.NE.U32.AND UP0, UPT, UR11, URZ, UPT ;  /* 0x000000ff0b00728c */ /* 0x000fe2000bf05070 */
[----:B------:R-:W-:Y:S01]  /*0220*/  IMAD R0, R11, UR10, R17 ;  /* 0x0000000a0b007c24 */ /* 0x000fe2000f8e0211 */
[----:B------:R-:W-:Y:S01]  /*0230*/  UMOV UR4, URZ ;  /* 0x000000ff00047c82 */ /* 0x000fe20008000000 */
[----:B------:R-:W-:Y:S01]  /*0240*/  UMOV UR5, URZ ;  /* 0x000000ff00057c82 */ /* 0x000fe20008000000 */
[----:B------:R-:W-:Y:S01]  /*0250*/  UISETP.NE.AND.EX UP0, UPT, URZ, URZ, UPT, UP0 ;  /* 0x000000ffff00728c */ /* 0x000fe2000bf05300 */
[----:B------:R-:W-:-:S04]  /*0260*/  IMAD R3, R0, UR8, RZ ;  /* 0x0000000800037c24 */ /* 0x000fc8000f8e02ff */
[C---:B------:R-:W-:Y:S02]  /*0270*/  IMAD R3, R16.reuse, UR9, R3 ;  /* 0x0000000910037c24 */ /* 0x040fe4000f8e0203 */
[----:B------:R-:W-:-:S04]  /*0280*/  IMAD.WIDE.U32 R16, R16, UR8, RZ ;  /* 0x0000000810107c25 */ /* 0x000fc8000f8e00ff */
[----:B------:R-:W-:Y:S01]  /*0290*/  IMAD.IADD R0, R17, 0x1, R3 ;  /* 0x0000000111007824 */ /* 0x000fe200078e0203 */
[----:B------:R-:W-:Y:S06]  /*02a0*/  BRA.U !UP1, `(.L_x_15) ;  /* 0x0000000509247547 */ /* 0x000fec000b800000 */
[----:B------:R-:W0:Y:S01]  /*02b0*/  LDCU.128 UR16, c[0x0][0x380] ;  /* 0x00007000ff1077ac */ /* 0x000e220008000c00 */
[C---:B------:R-:W-:Y:S01]  /*02c0*/  IMAD R4, R8.reuse, UR9, RZ ;  /* 0x0000000908047c24 */ /* 0x040fe2000f8e02ff */
[----:B------:R-:W-:Y:S01]  /*02d0*/  MOV R13, RZ ;  /* 0x000000ff000d7202 */ /* 0x000fe20000000f00 */
[C---:B------:R-:W-:Y:S01]  /*02e0*/  IMAD.WIDE.U32 R2, R8.reuse, UR8, RZ ;  /* 0x0000000808027c25 */ /* 0x040fe2000f8e00ff */
[----:B------:R-:W1:Y:S01]  /*02f0*/  LDCU UR5, c[0x0][0x3ac] ;  /* 0x00007580ff0577ac */ /* 0x000e620008000800 */
[----:B------:R-:W-:Y:S02]  /*0300*/  MOV R27, RZ ;  /* 0x000000ff001b7202 */ /* 0x000fe40000000f00 */
[----:B------:R-:W-:Y:S01]  /*0310*/  IMAD R5, R9, UR8, R4 ;  /* 0x0000000809057c24 */ /* 0x000fe2000f8e0204 */
[----:B------:R-:W-:Y:S01]  /*0320*/  ULOP3.LUT UR4, UR8, 0xfffffff8, URZ, 0xc0, !UPT ;  /* 0xfffffff808047892 */ /* 0x000fe2000f8ec0ff */
[----:B------:R-:W-:-:S04]  /*0330*/  IMAD.WIDE.U32 R20, R8, 0x4, RZ ;  /* 0x0000000408147825 */ /* 0x000fc800078e00ff */
[----:B------:R-:W-:Y:S02]  /*0340*/  IMAD.IADD R3, R3, 0x1, R5 ;  /* 0x0000000103037824 */ /* 0x000fe400078e0205 */
[----:B------:R-:W-:Y:S01]  /*0350*/  IMAD.WIDE.U32 R4, R2, UR10, R12 ;  /* 0x0000000a02047c25 */ /* 0x000fe2000f8e000c */
[----:B------:R-:W-:-:S03]  /*0360*/  UMOV UR6, UR4 ;  /* 0x0000000400067c82 */ /* 0x000fc60008000000 */
[----:B------:R-:W-:Y:S01]  /*0370*/  IMAD R3, R3, UR10, RZ ;  /* 0x0000000a03037c24 */ /* 0x000fe2000f8e02ff */
[----:B0-----:R-:W-:Y:S01]  /*0380*/  LEA R2, P0, R4, UR18, 0x2 ;  /* 0x0000001204027c11 */ /* 0x001fe2000f8010ff */
[----:B------:R-:W-:Y:S01]  /*0390*/  IMAD.SHL.U32 R7, R9, 0x4, RZ ;  /* 0x0000000409077824 */ /* 0x000fe200078e00ff */
[----:B-1----:R-:W-:Y:S01]  /*03a0*/  UMOV UR7, UR5 ;  /* 0x0000000500077c82 */ /* 0x002fe20008000000 */
[----:B------:R-:W-:Y:S01]  /*03b0*/  IMAD.IADD R3, R5, 0x1, R3 ;  /* 0x0000000105037824 */ /* 0x000fe200078e0203 */
[----:B------:R-:W-:Y:S01]  /*03c0*/  LEA R5, P1, R16, UR16, 0x2 ;  /* 0x0000001010057c11 */ /* 0x000fe2000f8210ff */
[----:B------:R-:W-:-:S03]  /*03d0*/  IMAD.IADD R6, R21, 0x1, R7 ;  /* 0x0000000115067824 */ /* 0x000fc600078e0207 */
[----:B------:R-:W-:Y:S02]  /*03e0*/  LEA.HI.X R3, R4, UR19, R3, 0x2, P0 ;  /* 0x0000001304037c11 */ /* 0x000fe400080f1403 */
[----:B------:R-:W-:Y:S02]  /*03f0*/  IADD3 R5, P0, PT, R5, 0x10, RZ ;  /* 0x0000001005057810 */ /* 0x000fe40007f1e0ff */
[----:B------:R-:W-:Y:S02]  /*0400*/  LEA.HI.X R24, R16, UR17, R0, 0x2, P1 ;  /* 0x0000001110187c11 */ /* 0x000fe400088f1400 */
[----:B------:R-:W-:Y:S02]  /*0410*/  SHF.L.U64.HI R4, R8, 0x5, R9 ;  /* 0x0000000508047819 */ /* 0x000fe40000010209 */
[----:B------:R-:W-:-:S07]  /*0420*/  IADD3.X R24, PT, PT, RZ, R24, RZ, P0, !PT ;  /* 0x00000018ff187210 */ /* 0x000fce00007fe4ff */
.L_x_16:
[----:B------:R-:W-:Y:S01]  /*0430*/  IMAD.MOV.U32 R18, RZ, RZ, R5 ;  /* 0x000000ffff127224 */ /* 0x000fe200078e0005 */
[----:B------:R-:W-:Y:S01]  /*0440*/  MOV R19, R24 ;  /* 0x0000001800137202 */ /* 0x000fe20000000f00 */
[----:B------:R-:W2:Y:S04]  /*0450*/  LDG.E R26, desc[UR12][R2.64] ;  /* 0x0000000c021a7981 */ /* 0x000ea8000c1e1900 */
[----:B------:R-:W2:Y:S01]  /*0460*/  LDG.E R5, desc[UR12][R18.64+-0x10] ;  /* 0xfffff00c12057981 */ /* 0x000ea2000c1e1900 */
[----:B------:R-:W-:-:S03]  /*0470*/  IADD3 R22, P0, PT, R2, R20, RZ ;  /* 0x0000001402167210 */ /* 0x000fc60007f1e0ff */
[----:B------:R-:W3:Y:S02]  /*0480*/  LDG.E R24, desc[UR12][R18.64+-0xc] ;  /* 0xfffff40c12187981 */ /* 0x000ee4000c1e1900 */
[----:B------:R-:W-:Y:S01]  /*0490*/  IMAD.X R23, R3, 0x1, R6, P0 ;  /* 0x0000000103177824 */ /* 0x000fe200000e0606 */
[----:B------:R-:W-:-:S04]  /*04a0*/  IADD3 R28, P0, PT, R22, R20, RZ ;  /* 0x00000014161c7210 */ /* 0x000fc80007f1e0ff */
[----:B------:R0:W3:Y:S01]  /*04b0*/  LDG.E R25, desc[UR12][R22.64] ;  /* 0x0000000c16197981 */ /* 0x0000e2000c1e1900 */
[----:B------:R-:W-:Y:S02]  /*04c0*/  IADD3.X R29, PT, PT, R23, R6, RZ, P0, !PT ;  /* 0x00000006171d7210 */ /* 0x000fe400007fe4ff */
[----:B0-----:R-:W-:-:S05]  /*04d0*/  IADD3 R22, P0, PT, R28, R20, RZ ;  /* 0x000000141c167210 */ /* 0x001fca0007f1e0ff */
[----:B------:R-:W-:-:S05]  /*04e0*/  IMAD.X R23, R29, 0x1, R6, P0 ;  /* 0x000000011d177824 */ /* 0x000fca00000e0606 */
[----:B------:R0:W4:Y:S01]  /*04f0*/  LDG.E R7, desc[UR12][R22.64] ;  /* 0x0000000c16077981 */ /* 0x000122000c1e1900 */
[----:B--2---:R-:W-:-:S03]  /*0500*/  FFMA R27, R5, R26, R27 ;  /* 0x0000001a051b7223 */ /* 0x004fc6000000001b */
[----:B------:R-:W2:Y:S04]  /*0510*/  LDG.E R5, desc[UR12][R28.64] ;  /* 0x0000000c1c057981 */ /* 0x000ea8000c1e1900 */
[----:B------:R-:W2:Y:S04]  /*0520*/  LDG.E R26, desc[UR12][R18.64+-0x8] ;  /* 0xfffff80c121a7981 */ /* 0x000ea8000c1e1900 */
[----:B------:R-:W4:Y:S01]  /*0530*/  LDG.E R28, desc[UR12][R18.64+-0x4] ;  /* 0xfffffc0c121c7981 */ /* 0x000f22000c1e1900 */
[----:B0-----:R-:W-:Y:S01]  /*0540*/  IADD3 R22, P0, PT, R22, R20, RZ ;  /* 0x0000001416167210 */ /* 0x001fe20007f1e0ff */
[----:B---3--:R-:W-:-:S03]  /*0550*/  FFMA R25, R24, R25, R27 ;  /* 0x0000001918197223 */ /* 0x008fc6000000001b */
[----:B------:R-:W-:Y:S02]  /*0560*/  IADD3.X R23, PT, PT, R23, R6, RZ, P0, !PT ;  /* 0x0000000617177210 */ /* 0x000fe400007fe4ff */
[----:B------:R-:W-:Y:S01]  /*0570*/  IADD3 R24, P0, PT, R22, R20, RZ ;  /* 0x0000001416187210 */ /* 0x000fe20007f1e0ff */
[----:B--2---:R-:W-:-:S04]  /*0580*/  FFMA R27, R26, R5, R25 ;  /* 0x000000051a1b7223 */ /* 0x004fc80000000019 */
[----:B------:R-:W-:Y:S01]  /*0590*/  IMAD.X R25, R23, 0x1, R6, P0 ;  /* 0x0000000117197824 */ /* 0x000fe200000e0606 */
[----:B------:R-:W-:Y:S01]  /*05a0*/  IADD3 R26, P0, PT, R24, R20, RZ ;  /* 0x00000014181a7210 */ /* 0x000fe20007f1e0ff */
[----:B------:R-:W2:Y:S01]  /*05b0*/  LDG.E R5, desc[UR12][R22.64] ;  /* 0x0000000c16057981 */ /* 0x000ea2000c1e1900 */
[----:B----4-:R-:W-:Y:S02]  /*05c0*/  FFMA R7, R28, R7, R27 ;  /* 0x000000071c077223 */ /* 0x010fe4000000001b */
[----:B------:R-:W-:Y:S01]  /*05d0*/  IADD3.X R27, PT, PT, R25, R6, RZ, P0, !PT ;  /* 0x00000006191b7210 */ /* 0x000fe200007fe4ff */
[----:B------:R-:W3:Y:S01]  /*05e0*/  LDG.E R24, desc[UR12][R24.64] ;  /* 0x0000000c18187981 */ /* 0x000ee2000c1e1900 */
[----:B------:R-:W-:-:S03]  /*05f0*/  IADD3 R28, P0, PT, R26, R20, RZ ;  /* 0x000000141a1c7210 */ /* 0x000fc60007f1e0ff */
[----:B------:R-:W4:Y:S04]  /*0600*/  LDG.E R26, desc[UR12][R26.64] ;  /* 0x0000000c1a1a7981 */ /* 0x000f28000c1e1900 */
[----:B------:R-:W2:Y:S01]  /*0610*/  LDG.E R22, desc[UR12][R18.64] ;  /* 0x0000000c12167981 */ /* 0x000ea2000c1e1900 */
[----:B------:R-:W-:-:S03]  /*0620*/  IMAD.X R29, R27, 0x1, R6, P0 ;  /* 0x000000011b1d7824 */ /* 0x000fc600000e0606 */
[----:B------:R-:W3:Y:S04]  /*0630*/  LDG.E R23, desc[UR12][R18.64+0x4] ;  /* 0x0000040c12177981 */ /* 0x000ee8000c1e1900 */
[----:B------:R-:W4:Y:S04]  /*0640*/  LDG.E R25, desc[UR12][R18.64+0x8] ;  /* 0x0000080c12197981 */ /* 0x000f28000c1e1900 */
[----:B------:R-:W5:Y:S04]  /*0650*/  LDG.E R28, desc[UR12][R28.64] ;  /* 0x0000000c1c1c7981 */ /* 0x000f68000c1e1900 */
[----:B------:R-:W5:Y:S01]  /*0660*/  LDG.E R27, desc[UR12][R18.64+0xc] ;  /* 0x00000c0c121b7981 */ /* 0x000f62000c1e1900 */
[----:B------:R-:W-:-:S04]  /*0670*/  UIADD3 UR6, UP1, UPT, UR6, -0x8, URZ ;  /* 0xfffffff806067890 */ /* 0x000fc8000ff3e0ff */
[----:B------:R-:W-:Y:S02]  /*0680*/  UIADD3.X UR7, UPT, UPT, UR7, -0x1, URZ, UP1, !UPT ;  /* 0xffffffff07077890 */ /* 0x000fe40008ffe4ff */
[----:B------:R-:W-:-:S04]  /*0690*/  UISETP.NE.U32.AND UP1, UPT, UR6, URZ, UPT ;  /* 0x000000ff0600728c */ /* 0x000fc8000bf25070 */
[----:B------:R-:W-:Y:S01]  /*06a0*/  UISETP.NE.AND.EX UP1, UPT, UR7, URZ, UPT, UP1 ;  /* 0x000000ff0700728c */ /* 0x000fe2000bf25310 */
[----:B------:R-:W-:-:S05]  /*06b0*/  LEA R2, P0, R8, R2, 0x5 ;  /* 0x0000000208027211 */ /* 0x000fca00078028ff */
[----:B------:R-:W-:Y:S02]  /*06c0*/  IMAD.X R3, R3, 0x1, R4, P0 ;  /* 0x0000000103037824 */ /* 0x000fe400000e0604 */
[----:B--2---:R-:W-:-:S04]  /*06d0*/  FFMA R22, R22, R5, R7 ;  /* 0x0000000516167223 */ /* 0x004fc80000000007 */
[----:B---3--:R-:W-:Y:S01]  /*06e0*/  FFMA R22, R23, R24, R22 ;  /* 0x0000001817167223 */ /* 0x008fe20000000016 */
[----:B------:R-:W-:-:S03]  /*06f0*/  IADD3 R5, P1, PT, R18, 0x20, RZ ;  /* 0x0000002012057810 */ /* 0x000fc60007f3e0ff */
[----:B----4-:R-:W-:Y:S01]  /*0700*/  FFMA R22, R25, R26, R22 ;  /* 0x0000001a19167223 */ /* 0x010fe20000000016 */
[----:B------:R-:W-:-:S03]  /*0710*/  IADD3.X R24, PT, PT, RZ, R19, RZ, P1, !PT ;  /* 0x00000013ff187210 */ /* 0x000fc60000ffe4ff */
[----:B-----5:R-:W-:Y:S01]  /*0720*/  FFMA R27, R27, R28, R22 ;  /* 0x0000001c1b1b7223 */ /* 0x020fe20000000016 */
[----:B------:R-:W-:Y:S06]  /*0730*/  BRA.U UP1, `(.L_x_16) ;  /* 0xfffffffd013c7547 */ /* 0x000fec000b83ffff */
.L_x_15:
[----:B------:R-:W-:Y:S05]  /*0740*/  BRA.U !UP0, `(.L_x_14) ;  /* 0x0000000508787547 */ /* 0x000fea000b800000 */
[----:B------:R-:W-:Y:S02]  /*0750*/  UISETP.GE.U32.AND UP1, UPT, UR11, 0x4, UPT ;  /* 0x000000040b00788c */ /* 0x000fe4000bf26070 */
[----:B------:R-:W-:Y:S02]  /*0760*/  ULOP3.LUT UR7, UR8, 0x3, URZ, 0xc0, !UPT ;  /* 0x0000000308077892 */ /* 0x000fe4000f8ec0ff */
[----:B------:R-:W-:Y:S02]  /*0770*/  UISETP.GE.U32.AND.EX UP1, UPT, URZ, URZ, UPT, UP1 ;  /* 0x000000ffff00728c */ /* 0x000fe4000bf26110 */
[----:B------:R-:W-:-:S04]  /*0780*/  UISETP.NE.U32.AND UP0, UPT, UR7, URZ, UPT ;  /* 0x000000ff0700728c */ /* 0x000fc8000bf05070 */
[----:B------:R-:W-:-:S03]  /*0790*/  UISETP.NE.AND.EX UP0, UPT, URZ, URZ, UPT, UP0 ;  /* 0x000000ffff00728c */ /* 0x000fc6000bf05300 */
[----:B------:R-:W-:Y:S08]  /*07a0*/  BRA.U !UP1, `(.L_x_17) ;  /* 0x0000000109947547 */ /* 0x000ff0000b800000 */
[----:B------:R-:W-:Y:S01]  /*07b0*/  UIMAD.WIDE.U32 UR14, UR10, UR8, UR4 ;  /* 0x000000080a0e72a5 */ /* 0x000fe2000f8e0004 */
[----:B------:R-:W-:Y:S01]  /*07c0*/  MOV R4, R12 ;  /* 0x0000000c00047202 */ /* 0x000fe20000000f00 */
[----:B------:R-:W0:Y:S01]  /*07d0*/  LDCU.128 UR16, c[0x0][0x380] ;  /* 0x00007000ff1077ac */ /* 0x000e220008000c00 */
[----:B------:R-:W-:Y:S01]  /*07e0*/  IMAD.MOV.U32 R5, RZ, RZ, RZ ;  /* 0x000000ffff057224 */ /* 0x000fe200078e00ff */
[----:B------:R-:W-:Y:S01]  /*07f0*/  IADD3 R6, P0, PT, R16, UR4, RZ ;  /* 0x0000000410067c10 */ /* 0x000fe2000ff1e0ff */
[----:B------:R-:W-:Y:S01]  /*0800*/  UIMAD UR6, UR10, UR9, UR15 ;  /* 0x000000090a0672a4 */ /* 0x000fe2000f8e020f */
[----:B------:R-:W-:Y:S02]  /*0810*/  IMAD.WIDE.U32 R4, R8, UR14, R4 ;  /* 0x0000000e08047c25 */ /* 0x000fe4000f8e0004 */
[----:B------:R-:W-:Y:S02]  /*0820*/  IADD3.X R7, PT, PT, R0, UR5, RZ, P0, !PT ;  /* 0x0000000500077c10 */ /* 0x000fe400087fe4ff */
[C---:B------:R-:W-:Y:S01]  /*0830*/  SHF.L.U64.HI R25, R8.reuse, 0x2, R9 ;  /* 0x0000000208197819 */ /* 0x040fe20000010209 */
[----:B------:R-:W-:-:S04]  /*0840*/  IMAD R2, R8, UR6, RZ ;  /* 0x0000000608027c24 */ /* 0x000fc8000f8e02ff */
[----:B------:R-:W-:Y:S01]  /*0850*/  IMAD R3, R9, UR14, R2 ;  /* 0x0000000e09037c24 */ /* 0x000fe2000f8e0202 */
[----:B0-----:R-:W-:-:S04]  /*0860*/  LEA R18, P2, R4, UR18, 0x2 ;  /* 0x0000001204127c11 */ /* 0x001fc8000f8410ff */
[----:B------:R-:W-:Y:S01]  /*0870*/  IADD3 R3, PT, PT, R5, R3, RZ ;  /* 0x0000000305037210 */ /* 0x000fe20007ffe0ff */
[----:B------:R-:W-:Y:S01]  /*0880*/  IMAD.SHL.U32 R5, R8, 0x4, RZ ;  /* 0x0000000408057824 */ /* 0x000fe200078e00ff */
[----:B------:R-:W-:Y:S02]  /*0890*/  LEA R2, P1, R6, UR16, 0x2 ;  /* 0x0000001006027c11 */ /* 0x000fe4000f8210ff */
[----:B------:R-:W-:Y:S02]  /*08a0*/  LEA.HI.X R19, R4, UR19, R3, 0x2, P2 ;  /* 0x0000001304137c11 */ /* 0x000fe400090f1403 */
[----:B------:R-:W-:Y:S02]  /*08b0*/  IADD3 R20, P0, PT, R5, R18, RZ ;  /* 0x0000001205147210 */ /* 0x000fe40007f1e0ff */
[----:B------:R-:W-:Y:S01]  /*08c0*/  LEA.HI.X R3, R6, UR17, R7, 0x2, P1 ;  /* 0x0000001106037c11 */ /* 0x000fe200088f1407 */
[----:B------:R-:W2:Y:S01]  /*08d0*/  LDG.E R18, desc[UR12][R18.64] ;  /* 0x0000000c12127981 */ /* 0x000ea2000c1e1900 */
[----:B------:R-:W-:-:S02]  /*08e0*/  IADD3 R6, P1, PT, R20, R5, RZ ;  /* 0x0000000514067210 */ /* 0x000fc40007f3e0ff */
[----:B------:R-:W-:Y:S01]  /*08f0*/  IADD3.X R21, PT, PT, R25, R19, RZ, P0, !PT ;  /* 0x0000001319157210 */ /* 0x000fe200007fe4ff */
[----:B------:R-:W2:Y:S01]  /*0900*/  LDG.E R22, desc[UR12][R2.64] ;  /* 0x0000000c02167981 */ /* 0x000ea2000c1e1900 */
[----:B------:R-:W-:-:S03]  /*0910*/  IADD3 R4, P0, PT, R6, R5, RZ ;  /* 0x0000000506047210 */ /* 0x000fc60007f1e0ff */
[----:B------:R-:W-:Y:S01]  /*0920*/  IMAD.X R7, R21, 0x1, R25, P1 ;  /* 0x0000000115077824 */ /* 0x000fe200008e0619 */
[----:B------:R-:W3:Y:S04]  /*0930*/  LDG.E R20, desc[UR12][R20.64] ;  /* 0x0000000c14147981 */ /* 0x000ee8000c1e1900 */
[----:B------:R-:W3:Y:S01]  /*0940*/  LDG.E R23, desc[UR12][R2.64+0x4] ;  /* 0x0000040c02177981 */ /* 0x000ee2000c1e1900 */
[----:B------:R-:W-:-:S03]  /*0950*/  IADD3.X R5, PT, PT, R7, R25, RZ, P0, !PT ;  /* 0x0000001907057210 */ /* 0x000fc600007fe4ff */
[----:B------:R-:W4:Y:S04]  /*0960*/  LDG.E R6, desc[UR12][R6.64] ;  /* 0x0000000c06067981 */ /* 0x000f28000c1e1900 */
[----:B------:R-:W4:Y:S04]  /*0970*/  LDG.E R25, desc[UR12][R2.64+0x8] ;  /* 0x0000080c02197981 */ /* 0x000f28000c1e1900 */
[----:B------:R-:W5:Y:S04]  /*0980*/  LDG.E R19, desc[UR12][R2.64+0xc] ;  /* 0x00000c0c02137981 */ /* 0x000f68000c1e1900 */
[----:B------:R-:W5:Y:S01]  /*0990*/  LDG.E R4, desc[UR12][R4.64] ;  /* 0x0000000c04047981 */ /* 0x000f62000c1e1900 */
[----:B------:R-:W-:-:S04]  /*09a0*/  UIADD3 UR4, UP1, UPT, UR4, 0x4, URZ ;  /* 0x0000000404047890 */ /* 0x000fc8000ff3e0ff */
[----:B------:R-:W-:Y:S01]  /*09b0*/  UIADD3.X UR5, UPT, UPT, URZ, UR5, URZ, UP1, !UPT ;  /* 0x00000005ff057290 */ /* 0x000fe20008ffe4ff */
[----:B--2---:R-:W-:-:S04]  /*09c0*/  FFMA R18, R22, R18, R27 ;  /* 0x0000001216127223 */ /* 0x004fc8000000001b */
[----:B---3--:R-:W-:-:S04]  /*09d0*/  FFMA R18, R23, R20, R18 ;  /* 0x0000001417127223 */ /* 0x008fc80000000012 */
[----:B----4-:R-:W-:-:S04]  /*09e0*/  FFMA R18, R25, R6, R18 ;  /* 0x0000000619127223 */ /* 0x010fc80000000012 */
[----:B-----5:R-:W-:-:S07]  /*09f0*/  FFMA R27, R19, R4, R18 ;  /* 0x00000004131b7223 */ /* 0x020fce0000000012 */
.L_x_17:
[----:B------:R-:W-:Y:S05]  /*0a00*/  BRA.U !UP0, `(.L_x_14) ;  /* 0x0000000108c87547 */ /* 0x000fea000b800000 */
[----:B------:R-:W-:Y:S02]  /*0a10*/  UISETP.NE.U32.AND UP1, UPT, UR7, 0x1, UPT ;  /* 0x000000010700788c */ /* 0x000fe4000bf25070 */
[----:B------:R-:W-:Y:S02]  /*0a20*/  ULOP3.LUT UR6, UR8, 0x1, URZ, 0xc0, !UPT ;  /* 0x0000000108067892 */ /* 0x000fe4000f8ec0ff */
[----:B------:R-:W-:Y:S02]  /*0a30*/  UISETP.NE.AND.EX UP1, UPT, URZ, URZ, UPT, UP1 ;  /* 0x000000ffff00728c */ /* 0x000fe4000bf25310 */
[----:B------:R-:W-:-:S04]  /*0a40*/  UISETP.NE.U32.AND UP0, UPT, UR6, 0x1, UPT ;  /* 0x000000010600788c */ /* 0x000fc8000bf05070 */
[----:B------:R-:W-:-:S03]  /*0a50*/  UISETP.NE.U32.AND.EX UP0, UPT, URZ, URZ, UPT, UP0 ;  /* 0x000000ffff00728c */ /* 0x000fc6000bf05100 */
[----:B------:R-:W-:Y:S08]  /*0a60*/  BRA.U !UP1, `(.L_x_18) ;  /* 0x0000000109647547 */ /* 0x000ff0000b800000 */
[----:B------:R-:W0:Y:S01]  /*0a70*/  LDCU.128 UR16, c[0x0][0x380] ;  /* 0x00007000ff1077ac */ /* 0x000e220008000c00 */
[----:B------:R-:W-:Y:S02]  /*0a80*/  HFMA2 R3, -RZ, RZ, 0, 0 ;  /* 0x00000000ff037431 */ /* 0x000fe400000001ff */
[----:B------:R-:W-:Y:S01]  /*0a90*/  IMAD.MOV.U32 R2, RZ, RZ, R12 ;  /* 0x000000ffff027224 */ /* 0x000fe200078e000c */
[----:B------:R-:W-:Y:S01]  /*0aa0*/  IADD3 R5, P0, PT, R16, UR4, RZ ;  /* 0x0000000410057c10 */ /* 0x000fe2000ff1e0ff */
[----:B------:R-:W-:-:S03]  /*0ab0*/  UIMAD.WIDE.U32 UR6, UR10, UR8, UR4 ;  /* 0x000000080a0672a5 */ /* 0x000fc6000f8e0004 */
[----:B------:R-:W-:Y:S01]  /*0ac0*/  IADD3.X R18, PT, PT, R0, UR5, RZ, P0, !PT ;  /* 0x0000000500127c10 */ /* 0x000fe200087fe4ff */
[----:B------:R-:W-:Y:S02]  /*0ad0*/  UIMAD UR7, UR10, UR9, UR7 ;  /* 0x000000090a0772a4 */ /* 0x000fe4000f8e0207 */
[----:B------:R-:W-:-:S04]  /*0ae0*/  IMAD.WIDE.U32 R2, R8, UR6, R2 ;  /* 0x0000000608027c25 */ /* 0x000fc8000f8e0002 */
[----:B------:R-:W-:Y:S01]  /*0af0*/  IMAD R4, R8, UR7, RZ ;  /* 0x0000000708047c24 */ /* 0x000fe2000f8e02ff */
[----:B0-----:R-:W-:-:S03]  /*0b00*/  LEA R6, P2, R2, UR18, 0x2 ;  /* 0x0000001202067c11 */ /* 0x001fc6000f8410ff */
[----:B------:R-:W-:Y:S01]  /*0b10*/  IMAD R7, R9, UR6, R4 ;  /* 0x0000000609077c24 */ /* 0x000fe2000f8e0204 */
[----:B------:R-:W-:-:S03]  /*0b20*/  LEA R4, P1, R5, UR16, 0x2 ;  /* 0x0000001005047c11 */ /* 0x000fc6000f8210ff */
[----:B------:R-:W-:Y:S01]  /*0b30*/  IMAD.IADD R7, R3, 0x1, R7 ;  /* 0x0000000103077824 */ /* 0x000fe200078e0207 */
[----:B------:R-:W-:Y:S02]  /*0b40*/  LEA.HI.X R5, R5, UR17, R18, 0x2, P1 ;  /* 0x0000001105057c11 */ /* 0x000fe400088f1412 */
[----:B------:R-:W-:Y:S02]  /*0b50*/  LEA R18, P0, R8, R6, 0x2 ;  /* 0x0000000608127211 */ /* 0x000fe400078010ff */
[----:B------:R-:W-:Y:S01]  /*0b60*/  LEA.HI.X R7, R2, UR19, R7, 0x2, P2 ;  /* 0x0000001302077c11 */ /* 0x000fe200090f1407 */
[----:B------:R-:W2:Y:S03]  /*0b70*/  LDG.E R20, desc[UR12][R4.64+0x4] ;  /* 0x0000040c04147981 */ /* 0x000ea6000c1e1900 */
[----:B------:R-:W-:Y:S01]  /*0b80*/  LEA.HI.X R19, R8, R7, R9, 0x2, P0 ;  /* 0x0000000708137211 */ /* 0x000fe200000f1409 */
[----:B------:R-:W3:Y:S04]  /*0b90*/  LDG.E R2, desc[UR12][R4.64] ;  /* 0x0000000c04027981 */ /* 0x000ee8000c1e1900 */
[----:B------:R-:W3:Y:S04]  /*0ba0*/  LDG.E R6, desc[UR12][R6.64] ;  /* 0x0000000c06067981 */ /* 0x000ee8000c1e1900 */
[----:B------:R-:W2:Y:S01]  /*0bb0*/  LDG.E R18, desc[UR12][R18.64] ;  /* 0x0000000c12127981 */ /* 0x000ea2000c1e1900 */
[----:B------:R-:W-:-:S04]  /*0bc0*/  UIADD3 UR4, UP1, UPT, UR4, 0x2, URZ ;  /* 0x0000000204047890 */ /* 0x000fc8000ff3e0ff */
[----:B------:R-:W-:Y:S01]  /*0bd0*/  UIADD3.X UR5, UPT, UPT, URZ, UR5, URZ, UP1, !UPT ;  /* 0x00000005ff057290 */ /* 0x000fe20008ffe4ff */
[----:B---3--:R-:W-:-:S04]  /*0be0*/  FFMA R27, R2, R6, R27 ;  /* 0x00000006021b7223 */ /* 0x008fc8000000001b */
[----:B--2---:R-:W-:-:S07]  /*0bf0*/  FFMA R27, R20, R18, R27 ;  /* 0x00000012141b7223 */ /* 0x004fce000000001b */
.L_x_18:
[----:B------:R-:W-:Y:S05]  /*0c00*/  BRA.U UP0, `(.L_x_14) ;  /* 0x0000000100487547 */ /* 0x000fea000b800000 */
[----:B------:R-:W-:Y:S01]  /*0c10*/  UIMAD.WIDE.U32 UR6, UR10, UR8, UR4 ;  /* 0x000000080a0672a5 */ /* 0x000fe2000f8e0004 */
[----:B------:R-:W-:Y:S01]  /*0c20*/  MOV R4, R12 ;  /* 0x0000000c00047202 */ /* 0x000fe20000000f00 */
[----:B------:R-:W0:Y:S01]  /*0c30*/  LDCU.128 UR16, c[0x0][0x380] ;  /* 0x00007000ff1077ac */ /* 0x000e220008000c00 */
[----:B------:R-:W-:Y:S01]  /*0c40*/  IMAD.MOV.U32 R5, RZ, RZ, RZ ;  /* 0x000000ffff057224 */ /* 0x000fe200078e00ff */
[----:B------:R-:W-:Y:S01]  /*0c50*/  IADD3 R16, P0, PT, R16, UR4, RZ ;  /* 0x0000000410107c10 */ /* 0x000fe2000ff1e0ff */
[----:B------:R-:W-:Y:S01]  /*0c60*/  UIMAD UR7, UR10, UR9, UR7 ;  /* 0x000000090a0772a4 */ /* 0x000fe2000f8e0207 */
[----:B------:R-:W-:Y:S02]  /*0c70*/  IMAD.WIDE.U32 R4, R8, UR6, R4 ;  /* 0x0000000608047c25 */ /* 0x000fe4000f8e0004 */
[----:B------:R-:W-:-:S03]  /*0c80*/  IADD3.X R3, PT, PT, R0, UR5, RZ, P0, !PT ;  /* 0x0000000500037c10 */ /* 0x000fc600087fe4ff */
[----:B------:R-:W-:-:S04]  /*0c90*/  IMAD R2, R8, UR7, RZ ;  /* 0x0000000708027c24 */ /* 0x000fc8000f8e02ff */
[----:B------:R-:W-:Y:S01]  /*0ca0*/  IMAD R7, R9, UR6, R2 ;  /* 0x0000000609077c24 */ /* 0x000fe2000f8e0202 */
[----:B0-----:R-:W-:Y:S02]  /*0cb0*/  LEA R2, P1, R16, UR16, 0x2 ;  /* 0x0000001010027c11 */ /* 0x001fe4000f8210ff */
[----:B------:R-:W-:Y:S02]  /*0cc0*/  LEA R6, P0, R4, UR18, 0x2 ;  /* 0x0000001204067c11 */ /* 0x000fe4000f8010ff */
[----:B------:R-:W-:Y:S02]  /*0cd0*/  IADD3 R5, PT, PT, R5, R7, RZ ;  /* 0x0000000705057210 */ /* 0x000fe40007ffe0ff */
[----:B------:R-:W-:Y:S02]  /*0ce0*/  LEA.HI.X R3, R16, UR17, R3, 0x2, P1 ;  /* 0x0000001110037c11 */ /* 0x000fe400088f1403 */
[----:B------:R-:W-:-:S03]  /*0cf0*/  LEA.HI.X R7, R4, UR19, R5, 0x2, P0 ;  /* 0x0000001304077c11 */ /* 0x000fc600080f1405 */
[----:B------:R-:W2:Y:S04]  /*0d00*/  LDG.E R2, desc[UR12][R2.64] ;  /* 0x0000000c02027981 */ /* 0x000ea8000c1e1900 */
[----:B------:R-:W2:Y:S02]  /*0d10*/  LDG.E R6, desc[UR12][R6.64] ;  /* 0x0000000c06067981 */ /* 0x000ea4000c1e1900 */
[----:B--2---:R-:W-:-:S07]  /*0d20*/  FFMA R27, R2, R6, R27 ;  /* 0x00000006021b7223 */ /* 0x004fce000000001b */
.L_x_14:
[----:B------:R-:W-:Y:S01]  /*0d30*/  IMAD.MOV.U32 R15, RZ, RZ, RZ ;  /* 0x000000ffff0f7224 */ /* 0x000fe200078e00ff */
[----:B------:R-:W0:Y:S01]  /*0d40*/  LDCU.64 UR4, c[0x0][0x390] ;  /* 0x00007200ff0477ac */ /* 0x000e220008000a00 */
[----:B------:R-:W-:Y:S01]  /*0d50*/  MOV R2, R12 ;  /* 0x0000000c00027202 */ /* 0x000fe20000000f00 */
[----:B------:R-:W-:Y:S02]  /*0d60*/  IMAD.MOV.U32 R3, RZ, RZ, RZ ;  /* 0x000000ffff037224 */ /* 0x000fe400078e00ff */
[----:B------:R-:W-:-:S04]  /*0d70*/  IMAD.WIDE.U32 R14, R10, UR10, R14 ;  /* 0x0000000a0a0e7c25 */ /* 0x000fc8000f8e000e */
[----:B------:R-:W-:Y:S02]  /*0d80*/  IMAD R11, R11, UR10, R15 ;  /* 0x0000000a0b0b7c24 */ /* 0x000fe4000f8e020f */
[----:B------:R-:W-:-:S04]  /*0d90*/  IMAD.WIDE.U32 R2, R14, R8, R2 ;  /* 0x000000080e027225 */ /* 0x000fc800078e0002 */
[----:B------:R-:W-:-:S04]  /*0da0*/  IMAD R0, R11, R8, RZ ;  /* 0x000000080b007224 */ /* 0x000fc800078e02ff */
[----:B------:R-:W-:Y:S01]  /*0db0*/  IMAD R9, R14, R9, R0 ;  /* 0x000000090e097224 */ /* 0x000fe200078e0200 */
[----:B0-----:R-:W-:-:S04]  /*0dc0*/  LEA R4, P0, R2, UR4, 0x2 ;  /* 0x0000000402047c11 */ /* 0x001fc8000f8010ff */
[----:B------:R-:W-:-:S04]  /*0dd0*/  IADD3 R3, PT, PT, R3, R9, RZ ;  /* 0x0000000903037210 */ /* 0x000fc80007ffe0ff */
[----:B------:R-:W-:-:S05]  /*0de0*/  LEA.HI.X R5, R2, UR5, R3, 0x2, P0 ;  /* 0x0000000502057c11 */ /* 0x000fca00080f1403 */
[----:B------:R-:W-:Y:S01]  /*0df0*/  STG.E desc[UR12][R4.64], R27 ;  /* 0x0000001b04007986 */ /* 0x000fe2000c10190c */
[----:B------:R-:W-:Y:S05]  /*0e00*/  EXIT ;  /* 0x000000000000794d */ /* 0x000fea0003800000 */
.L_x_19:
        /* <DEDUP_REMOVED lines=15> */
.L_x_23:


//--------------------- .nv.shared.gemm_kernel_NN --------------------------
	.section	.nv.shared.gemm_kernel_NN,"aw",@nobits
	.sectionflags	@""
	.align	16
.nv.shared.gemm_kernel_NN:
	.zero		33792


//--------------------- .nv.shared.reserved.0     --------------------------
	.section	.nv.shared.reserved.0,"aw",@nobits
	.weak		__nv_reservedSMEM_offset_0_alias
	.size		__nv_reservedSMEM_offset_0_alias, 0, 64
	.other		__nv_reservedSMEM_offset_0_alias,@"STO_CUDA_RESERVED_SHARED STV_DEFAULT"
__nv_reservedSMEM_offset_0_alias:
	.zero		0
	.zero		64


//--------------------- .nv.global                --------------------------
	.section	.nv.global,"aw",@nobits
	.align	4
.nv.global:
	.type		lock,@object
	.size		lock,(.L_0 - lock)
lock:
	.zero		4
.L_0:


//--------------------- .nv.shared.matmul_blocked2 --------------------------
	.section	.nv.shared.matmul_blocked2,"aw",@nobits
	.sectionflags	@""
	.align	4
.nv.shared.matmul_blocked2:
	.zero		33792


//--------------------- .nv.shared.matmul_blocked --------------------------
	.section	.nv.shared.matmul_blocked,"aw",@nobits
	.sectionflags	@""
	.align	4
.nv.shared.matmul_blocked:
	.zero		3072


//--------------------- .nv.constant0.gemm_kernel_NN --------------------------
	.section	.nv.constant0.gemm_kernel_NN,"a",@progbits
	.sectionflags	@""
	.align	4
.nv.constant0.gemm_kernel_NN:
	.zero		940


//--------------------- .nv.constant0.matmul_blocked2 --------------------------
	.section	.nv.constant0.matmul_blocked2,"a",@progbits
	.sectionflags	@""
	.align	4
.nv.constant0.matmul_blocked2:
	.zero		952


//--------------------- .nv.constant0.matmul_blocked --------------------------
	.section	.nv.constant0.matmul_blocked,"a",@progbits
	.sectionflags	@""
	.align	4
.nv.constant0.matmul_blocked:
	.zero		952


//--------------------- .nv.constant0.matmul_naive --------------------------
	.section	.nv.constant0.matmul_naive,"a",@progbits
	.sectionflags	@""
	.align	4
.nv.constant0.matmul_naive:
	.zero		952


//--------------------- SYMBOLS --------------------------

	.type		.nv.reservedSmem.offset0,@object
	.size		.nv.reservedSmem.offset0,0x4
	.type		.nv.reservedSmem.cap,@object
	.size		.nv.reservedSmem.cap,0x4
